	.target	sm_90a

	.elftype	@"ET_EXEC"


//--------------------- .note.nv.tkinfo           --------------------------
	.section	.note.nv.tkinfo,"",@"SHT_NOTE"
	.sectionflags	@"SHF_NOTE_NV_TKINFO"
	.tkinfo
        /*0018*/ 	.word	0x00000002
        /*0030*/ 	.string	""
        /*0030*/ 	.string	"ptxas"
        /*0030*/ 	.string	"Cuda compilation tools, release 13.0, V13.0.88"
        /*0030*/ 	.string	"Build cuda_13.0.r13.0/compiler.36424714_0"
        /*0030*/ 	.string	"-arch sm_90a -m 64 "



//--------------------- .note.nv.cuinfo           --------------------------
	.section	.note.nv.cuinfo,"",@"SHT_NOTE"
	.sectionflags	@"SHF_NOTE_NV_CUINFO"
        /*0018*/ 	.short	0x0002
        /*001a*/ 	.short	0x005a
        /*001c*/ 	.short	0x0082
	.zero		2


//--------------------- .nv.info                  --------------------------
	.section	.nv.info,"",@"SHT_CUDA_INFO"
	.align	4


	//----- nvinfo : EIATTR_REGCOUNT
	.align		4
        /*0000*/ 	.byte	0x04, 0x2f
        /*0002*/ 	.short	(.L_15 - .L_14)
	.align		4
.L_14:
        /*0004*/ 	.word	index@(_ZN7cutlass13device_kernelINS_4gemm6kernel13GemmUniversalIN4cute5tupleIJiiiiEEENS1_10collective13CollectiveMmaINS1_34MainloopSm90TmaGmmaWarpSpecializedILi5ENS5_IJNS4_1CILi1EEESB_SB_EEENS1_32KernelTmaWarpSpecializedPingpongEEENS5_IJNSA_ILi64EEENSA_ILi256EEENSA_ILi32EEEEEEaNS5_IJlSB_lEEEaSJ_NS4_8TiledMMAINS4_8MMA_AtomIJNS4_4SM904GMMA27MMA_64x256x32_S32S8S8_SS_TNEEEENS4_6LayoutISC_NS5_IJNSA_ILi0EEESR_SR_EEEEENS5_IJNS4_10UnderscoreESU_SU_EEEEENS4_13SM90_TMA_LOADENS4_14ComposedLayoutINS4_7SwizzleILi1ELi4ELi3EEENS4_18smem_ptr_flag_bitsILi8EEENSQ_INS5_IJNSA_ILi8EEESH_EEENS5_IJSH_SB_EEEEEEEvNS4_8identityESX_S17_vS18_EENS_8epilogue10collective6detail29Sm90TmaWarpSpecializedAdapterINS1B_15DefaultEpilogueIaSJ_SJ_NS1A_6thread17LinearCombinationIaLi1EiiLNS1F_9ScaleType4KindE0ELNS_15FloatRoundStyleE2EaEENS1_15EpilogueDefaultEEEEEvvEEEEvNT_6ParamsE)
        /*0008*/ 	.word	0x000000a8


	//----- nvinfo : EIATTR_FRAME_SIZE
	.align		4
.L_15:
        /*000c*/ 	.byte	0x04, 0x11
        /*000e*/ 	.short	(.L_17 - .L_16)
	.align		4
.L_16:
        /*0010*/ 	.word	index@(_ZN7cutlass13device_kernelINS_4gemm6kernel13GemmUniversalIN4cute5tupleIJiiiiEEENS1_10collective13CollectiveMmaINS1_34MainloopSm90TmaGmmaWarpSpecializedILi5ENS5_IJNS4_1CILi1EEESB_SB_EEENS1_32KernelTmaWarpSpecializedPingpongEEENS5_IJNSA_ILi64EEENSA_ILi256EEENSA_ILi32EEEEEEaNS5_IJlSB_lEEEaSJ_NS4_8TiledMMAINS4_8MMA_AtomIJNS4_4SM904GMMA27MMA_64x256x32_S32S8S8_SS_TNEEEENS4_6LayoutISC_NS5_IJNSA_ILi0EEESR_SR_EEEEENS5_IJNS4_10UnderscoreESU_SU_EEEEENS4_13SM90_TMA_LOADENS4_14ComposedLayoutINS4_7SwizzleILi1ELi4ELi3EEENS4_18smem_ptr_flag_bitsILi8EEENSQ_INS5_IJNSA_ILi8EEESH_EEENS5_IJSH_SB_EEEEEEEvNS4_8identityESX_S17_vS18_EENS_8epilogue10collective6detail29Sm90TmaWarpSpecializedAdapterINS1B_15DefaultEpilogueIaSJ_SJ_NS1A_6thread17LinearCombinationIaLi1EiiLNS1F_9ScaleType4KindE0ELNS_15FloatRoundStyleE2EaEENS1_15EpilogueDefaultEEEEEvvEEEEvNT_6ParamsE)
        /*0014*/ 	.word	0x00000008


	//----- nvinfo : EIATTR_MIN_STACK_SIZE
	.align		4
.L_17:
        /*0018*/ 	.byte	0x04, 0x12
        /*001a*/ 	.short	(.L_19 - .L_18)
	.align		4
.L_18:
        /*001c*/ 	.word	index@(_ZN7cutlass13device_kernelINS_4gemm6kernel13GemmUniversalIN4cute5tupleIJiiiiEEENS1_10collective13CollectiveMmaINS1_34MainloopSm90TmaGmmaWarpSpecializedILi5ENS5_IJNS4_1CILi1EEESB_SB_EEENS1_32KernelTmaWarpSpecializedPingpongEEENS5_IJNSA_ILi64EEENSA_ILi256EEENSA_ILi32EEEEEEaNS5_IJlSB_lEEEaSJ_NS4_8TiledMMAINS4_8MMA_AtomIJNS4_4SM904GMMA27MMA_64x256x32_S32S8S8_SS_TNEEEENS4_6LayoutISC_NS5_IJNSA_ILi0EEESR_SR_EEEEENS5_IJNS4_10UnderscoreESU_SU_EEEEENS4_13SM90_TMA_LOADENS4_14ComposedLayoutINS4_7SwizzleILi1ELi4ELi3EEENS4_18smem_ptr_flag_bitsILi8EEENSQ_INS5_IJNSA_ILi8EEESH_EEENS5_IJSH_SB_EEEEEEEvNS4_8identityESX_S17_vS18_EENS_8epilogue10collective6detail29Sm90TmaWarpSpecializedAdapterINS1B_15DefaultEpilogueIaSJ_SJ_NS1A_6thread17LinearCombinationIaLi1EiiLNS1F_9ScaleType4KindE0ELNS_15FloatRoundStyleE2EaEENS1_15EpilogueDefaultEEEEEvvEEEEvNT_6ParamsE)
        /*0020*/ 	.word	0x00000008
.L_19:


//--------------------- .nv.compat                --------------------------
	.section	.nv.compat,"",@"SHT_CUDA_COMPAT_INFO"
	.align	4
        /*0000*/ 	.byte	0x02, 0x09, 0x01, 0x00, 0x02, 0x02, 0x04, 0x00, 0x02, 0x05, 0x05, 0x00, 0x03, 0x07, 0x01, 0x01
        /*0010*/ 	.byte	0x02, 0x03, 0x01, 0x00, 0x02, 0x06, 0x01, 0x00, 0x04, 0x0b, 0x08, 0x00, 0x00, 0x00, 0x00, 0x00
        /*0020*/ 	.byte	0x00, 0x00, 0x00, 0x00


//--------------------- .nv.info._ZN7cutlass13device_kernelINS_4gemm6kernel13GemmUniversalIN4cute5tupleIJiiiiEEENS1_10collective13CollectiveMmaINS1_34MainloopSm90TmaGmmaWarpSpecializedILi5ENS5_IJNS4_1CILi1EEESB_SB_EEENS1_32KernelTmaWarpSpecializedPingpongEEENS5_IJNSA_ILi64EEENSA_ILi256EEENSA_ILi32EEEEEEaNS5_IJlSB_lEEEaSJ_NS4_8TiledMMAINS4_8MMA_AtomIJNS4_4SM904GMMA27MMA_64x256x32_S32S8S8_SS_TNEEEENS4_6LayoutISC_NS5_IJNSA_ILi0EEESR_SR_EEEEENS5_IJNS4_10UnderscoreESU_SU_EEEEENS4_13SM90_TMA_LOADENS4_14ComposedLayoutINS4_7SwizzleILi1ELi4ELi3EEENS4_18smem_ptr_flag_bitsILi8EEENSQ_INS5_IJNSA_ILi8EEESH_EEENS5_IJSH_SB_EEEEEEEvNS4_8identityESX_S17_vS18_EENS_8epilogue10collective6detail29Sm90TmaWarpSpecializedAdapterINS1B_15DefaultEpilogueIaSJ_SJ_NS1A_6thread17LinearCombinationIaLi1EiiLNS1F_9ScaleType4KindE0ELNS_15FloatRoundStyleE2EaEENS1_15EpilogueDefaultEEEEEvvEEEEvNT_6ParamsE --------------------------
	.section	.nv.info._ZN7cutlass13device_kernelINS_4gemm6kernel13GemmUniversalIN4cute5tupleIJiiiiEEENS1_10collective13CollectiveMmaINS1_34MainloopSm90TmaGmmaWarpSpecializedILi5ENS5_IJNS4_1CILi1EEESB_SB_EEENS1_32KernelTmaWarpSpecializedPingpongEEENS5_IJNSA_ILi64EEENSA_ILi256EEENSA_ILi32EEEEEEaNS5_IJlSB_lEEEaSJ_NS4_8TiledMMAINS4_8MMA_AtomIJNS4_4SM904GMMA27MMA_64x256x32_S32S8S8_SS_TNEEEENS4_6LayoutISC_NS5_IJNSA_ILi0EEESR_SR_EEEEENS5_IJNS4_10UnderscoreESU_SU_EEEEENS4_13SM90_TMA_LOADENS4_14ComposedLayoutINS4_7SwizzleILi1ELi4ELi3EEENS4_18smem_ptr_flag_bitsILi8EEENSQ_INS5_IJNSA_ILi8EEESH_EEENS5_IJSH_SB_EEEEEEEvNS4_8identityESX_S17_vS18_EENS_8epilogue10collective6detail29Sm90TmaWarpSpecializedAdapterINS1B_15DefaultEpilogueIaSJ_SJ_NS1A_6thread17LinearCombinationIaLi1EiiLNS1F_9ScaleType4KindE0ELNS_15FloatRoundStyleE2EaEENS1_15EpilogueDefaultEEEEEvvEEEEvNT_6ParamsE,"",@"SHT_CUDA_INFO"
	.sectionflags	@""
	.align	4


	//----- nvinfo : EIATTR_CUDA_API_VERSION
	.align		4
        /*0000*/ 	.byte	0x04, 0x37
        /*0002*/ 	.short	(.L_21 - .L_20)
.L_20:
        /*0004*/ 	.word	0x00000082


	//----- nvinfo : EIATTR_KPARAM_INFO
	.align		4
.L_21:
        /*0008*/ 	.byte	0x04, 0x17
        /*000a*/ 	.short	(.L_23 - .L_22)
.L_22:
        /*000c*/ 	.word	0x00000000
        /*0010*/ 	.short	0x0000
        /*0012*/ 	.short	0x0070
        /*0014*/ 	.byte	0x00, 0xf0, 0x01, 0x10


	//----- nvinfo : EIATTR_SPARSE_MMA_MASK
	.align		4
.L_23:
        /*0018*/ 	.byte	0x03, 0x50
        /*001a*/ 	.short	0x0000


	//----- nvinfo : EIATTR_MAXREG_COUNT
	.align		4
        /*001c*/ 	.byte	0x03, 0x1b
        /*001e*/ 	.short	0x00a8


	//----- nvinfo : EIATTR_NUM_BARRIERS
	.align		4
        /*0020*/ 	.byte	0x02, 0x4c
        /*0022*/ 	.byte	0x01
	.zero		1


	//----- nvinfo : EIATTR_EXTERNS
	.align		4
        /*0024*/ 	.byte	0x04, 0x0f
        /*0026*/ 	.short	(.L_25 - .L_24)


	//   ....[0]....
	.align		4
.L_24:
        /*0028*/ 	.word	index@(__assertfail)


	//----- nvinfo : EIATTR_ANNOTATIONS
	.align		4
.L_25:
        /*002c*/ 	.byte	0x04, 0x55
        /*002e*/ 	.short	(.L_27 - .L_26)


	//   ....[0]....
.L_26:
        /*0030*/ 	.word	0x00000001
        /*0034*/ 	.byte	0xf0, 0x0a, 0x00, 0x00, 0x01, 0x00, 0x00, 0x00, 0x30, 0x80, 0x00, 0x00, 0x01, 0x00, 0x00, 0x00
        /*0044*/ 	.byte	0x40, 0x8c, 0x00, 0x00


	//----- nvinfo : EIATTR_MERCURY_ISA_VERSION
	.align		4
.L_27:
        /*0048*/ 	.byte	0x03, 0x5f
        /*004a*/ 	.short	0x0101


	//----- nvinfo : EIATTR_INT_WARP_WIDE_INSTR_OFFSETS
	.align		4
        /*004c*/ 	.byte	0x04, 0x31
        /*004e*/ 	.short	(.L_29 - .L_28)


	//   ....[0]....
.L_28:
        /*0050*/ 	.word	0x00000400


	//   ....[1]....
        /*0054*/ 	.word	0x00000420


	//   ....[2]....
        /*0058*/ 	.word	0x000004a0


	//   ....[3]....
        /*005c*/ 	.word	0x000004b0


	//   ....[4]....
        /*0060*/ 	.word	0x000004c0


	//   ....[5]....
        /*0064*/ 	.word	0x000004e0


	//   ....[6]....
        /*0068*/ 	.word	0x00000570


	//   ....[7]....
        /*006c*/ 	.word	0x00000590


	//----- nvinfo : EIATTR_COOP_GROUP_MASK_REGIDS
	.align		4
.L_29:
        /*0070*/ 	.byte	0x04, 0x29
        /*0072*/ 	.short	(.L_31 - .L_30)


	//   ....[0]....
.L_30:
        /*0074*/ 	.word	0xffffffff


	//   ....[1]....
        /*0078*/ 	.word	0xffffffff


	//   ....[2]....
        /*007c*/ 	.word	0xffffffff


	//   ....[3]....
        /*0080*/ 	.word	0xffffffff


	//   ....[4]....
        /*0084*/ 	.word	0xffffffff


	//   ....[5]....
        /*0088*/ 	.word	0xffffffff


	//----- nvinfo : EIATTR_COOP_GROUP_INSTR_OFFSETS
	.align		4
.L_31:
        /*008c*/ 	.byte	0x04, 0x28
        /*008e*/ 	.short	(.L_33 - .L_32)


	//   ....[0]....
.L_32:
        /*0090*/ 	.word	0x00000070


	//   ....[1]....
        /*0094*/ 	.word	0x00000080


	//   ....[2]....
        /*0098*/ 	.word	0x00000140


	//   ....[3]....
        /*009c*/ 	.word	0x000002f0


	//   ....[4]....
        /*00a0*/ 	.word	0x00000330


	//   ....[5]....
        /*00a4*/ 	.word	0x00000380


	//----- nvinfo : EIATTR_REG_RECONFIG
	.align		4
.L_33:
        /*00a8*/ 	.byte	0x01, 0x54
	.zero		2


	//----- nvinfo : EIATTR_SYSCALL_OFFSETS
	.align		4
        /*00ac*/ 	.byte	0x04, 0x46
        /*00ae*/ 	.short	(.L_35 - .L_34)


	//   ....[0]....
.L_34:
        /*00b0*/ 	.word	0x00001590


	//----- nvinfo : EIATTR_MBARRIER_INSTR_OFFSETS
	.align		4
.L_35:
        /*00b4*/ 	.byte	0x04, 0x39
        /*00b6*/ 	.short	(.L_37 - .L_36)


	//   ....[0]....
.L_36:
        /*00b8*/ 	.word	0x00000240
        /*00bc*/ 	.word	0x000000ff
        /*00c0*/ 	.word	0x00000000
        /*00c4*/ 	.short	0x0100
        /*00c6*/ 	.byte	0x08
	.zero		1


	//   ....[1]....
        /*00c8*/ 	.word	0x00000250
        /*00cc*/ 	.word	0x000000ff
        /*00d0*/ 	.word	0x00000028
        /*00d4*/ 	.short	0x0100
        /*00d6*/ 	.byte	0x08
	.zero		1


	//   ....[2]....
        /*00d8*/ 	.word	0x00000260
        /*00dc*/ 	.word	0x000000ff
        /*00e0*/ 	.word	0x00000008
        /*00e4*/ 	.short	0x0100
        /*00e6*/ 	.byte	0x08
	.zero		1


	//   ....[3]....
        /*00e8*/ 	.word	0x00000270
        /*00ec*/ 	.word	0x000000ff
        /*00f0*/ 	.word	0x00000030
        /*00f4*/ 	.short	0x0100
        /*00f6*/ 	.byte	0x08
	.zero		1


	//   ....[4]....
        /*00f8*/ 	.word	0x00000280
        /*00fc*/ 	.word	0x000000ff
        /*0100*/ 	.word	0x00000010
        /*0104*/ 	.short	0x0100
        /*0106*/ 	.byte	0x08
	.zero		1


	//   ....[5]....
        /*0108*/ 	.word	0x00000290
        /*010c*/ 	.word	0x000000ff
        /*0110*/ 	.word	0x00000038
        /*0114*/ 	.short	0x0100
        /*0116*/ 	.byte	0x08
	.zero		1


	//   ....[6]....
        /*0118*/ 	.word	0x000002a0
        /*011c*/ 	.word	0x000000ff
        /*0120*/ 	.word	0x00000018
        /*0124*/ 	.short	0x0100
        /*0126*/ 	.byte	0x08
	.zero		1


	//   ....[7]....
        /*0128*/ 	.word	0x000002b0
        /*012c*/ 	.word	0x000000ff
        /*0130*/ 	.word	0x00000040
        /*0134*/ 	.short	0x0100
        /*0136*/ 	.byte	0x08
	.zero		1


	//   ....[8]....
        /*0138*/ 	.word	0x000002c0
        /*013c*/ 	.word	0x000000ff
        /*0140*/ 	.word	0x00000020
        /*0144*/ 	.short	0x0100
        /*0146*/ 	.byte	0x08
	.zero		1


	//   ....[9]....
        /*0148*/ 	.word	0x000002d0
        /*014c*/ 	.word	0x000000ff
        /*0150*/ 	.word	0x00000048
        /*0154*/ 	.short	0x0100
        /*0156*/ 	.byte	0x08
	.zero		1


	//   ....[10]....
        /*0158*/ 	.word	0x000005d0
        /*015c*/ 	.word	0x000000ff
        /*0160*/ 	.word	0x00000080
        /*0164*/ 	.short	0x0100
        /*0166*/ 	.byte	0x08
	.zero		1


	//   ....[11]....
        /*0168*/ 	.word	0x00000640
        /*016c*/ 	.word	0x000000ff
        /*0170*/ 	.word	0x00000088
        /*0174*/ 	.short	0x0100
        /*0176*/ 	.byte	0x08
	.zero		1


	//   ....[12]....
        /*0178*/ 	.word	0x00000660
        /*017c*/ 	.word	0x000000ff
        /*0180*/ 	.word	0x00000060
        /*0184*/ 	.short	0x0100
        /*0186*/ 	.byte	0x09
	.zero		1


	//   ....[13]....
        /*0188*/ 	.word	0x00000670
        /*018c*/ 	.word	0x000000ff
        /*0190*/ 	.word	0x00000068
        /*0194*/ 	.short	0x0100
        /*0196*/ 	.byte	0x09
	.zero		1


	//   ....[14]....
        /*0198*/ 	.word	0x00000680
        /*019c*/ 	.word	0x000000ff
        /*01a0*/ 	.word	0x00000070
        /*01a4*/ 	.short	0x0100
        /*01a6*/ 	.byte	0x09
	.zero		1


	//   ....[15]....
        /*01a8*/ 	.word	0x00000690
        /*01ac*/ 	.word	0x000000ff
        /*01b0*/ 	.word	0x00000078
        /*01b4*/ 	.short	0x0100
        /*01b6*/ 	.byte	0x09
	.zero		1


	//   ....[16]....
        /*01b8*/ 	.word	0x00001470
        /*01bc*/ 	.word	0x0000009f
        /*01c0*/ 	.word	0x00000000
        /*01c4*/ 	.short	0x010a
        /*01c6*/ 	.byte	0x2a
	.zero		1


	//   ....[17]....
        /*01c8*/ 	.word	0x00001620
        /*01cc*/ 	.word	0x00000003
        /*01d0*/ 	.word	0x00000000
        /*01d4*/ 	.short	0x010a
        /*01d6*/ 	.byte	0x3f
	.zero		1


	//   ....[18]....
        /*01d8*/ 	.word	0x00001680
        /*01dc*/ 	.word	0x00000003
        /*01e0*/ 	.word	0x00000000
        /*01e4*/ 	.short	0x010a
        /*01e6*/ 	.byte	0x3f
	.zero		1


	//   ....[19]....
        /*01e8*/ 	.word	0x00001870
        /*01ec*/ 	.word	0x000000ff
        /*01f0*/ 	.word	0x00000000
        /*01f4*/ 	.short	0x010a
        /*01f6*/ 	.byte	0x04
	.zero		1


	//   ....[20]....
        /*01f8*/ 	.word	0x000018b0
        /*01fc*/ 	.word	0x000000ff
        /*0200*/ 	.word	0x00000000
        /*0204*/ 	.short	0x010a
        /*0206*/ 	.byte	0x04
	.zero		1


	//   ....[21]....
        /*0208*/ 	.word	0x000019a0
        /*020c*/ 	.word	0x000000ff
        /*0210*/ 	.word	0x00000000
        /*0214*/ 	.short	0x0101
        /*0216*/ 	.byte	0x04
	.zero		1


	//   ....[22]....
        /*0218*/ 	.word	0x00001a90
        /*021c*/ 	.word	0x0000009e
        /*0220*/ 	.word	0x00000000
        /*0224*/ 	.short	0x0101
        /*0226*/ 	.byte	0x2d
	.zero		1


	//   ....[23]....
        /*0228*/ 	.word	0x00001b60
        /*022c*/ 	.word	0x000000ff
        /*0230*/ 	.word	0x00000000
        /*0234*/ 	.short	0x0101
        /*0236*/ 	.byte	0x06
	.zero		1


	//   ....[24]....
        /*0238*/ 	.word	0x00001c10
        /*023c*/ 	.word	0x0000009f
        /*0240*/ 	.word	0x00000010
        /*0244*/ 	.short	0x010a
        /*0246*/ 	.byte	0x2a
	.zero		1


	//   ....[25]....
        /*0248*/ 	.word	0x00008050
        /*024c*/ 	.word	0x000000a0
        /*0250*/ 	.word	0x00000000
        /*0254*/ 	.short	0x0101
        /*0256*/ 	.byte	0x2d
	.zero		1


	//   ....[26]....
        /*0258*/ 	.word	0x000089b0
        /*025c*/ 	.word	0x0000000a
        /*0260*/ 	.word	0x00000028
        /*0264*/ 	.short	0x010a
        /*0266*/ 	.byte	0x3f
	.zero		1


	//   ....[27]....
        /*0268*/ 	.word	0x00008d50
        /*026c*/ 	.word	0x00000005
        /*0270*/ 	.word	0x00000088
        /*0274*/ 	.short	0x0101
        /*0276*/ 	.byte	0x3f
	.zero		1


	//   ....[28]....
        /*0278*/ 	.word	0x000094d0
        /*027c*/ 	.word	0x00000009
        /*0280*/ 	.word	0x00000000
        /*0284*/ 	.short	0x010a
        /*0286*/ 	.byte	0x3f
	.zero		1


	//   ....[29]....
        /*0288*/ 	.word	0x00009550
        /*028c*/ 	.word	0x00000008
        /*0290*/ 	.word	0x00000000
        /*0294*/ 	.short	0x010a
        /*0296*/ 	.byte	0x3f
	.zero		1


	//   ....[30]....
        /*0298*/ 	.word	0x000095e0
        /*029c*/ 	.word	0x00000009
        /*02a0*/ 	.word	0x00000000
        /*02a4*/ 	.short	0x010a
        /*02a6*/ 	.byte	0x3f
	.zero		1


	//   ....[31]....
        /*02a8*/ 	.word	0x00009670
        /*02ac*/ 	.word	0x00000006
        /*02b0*/ 	.word	0x00000000
        /*02b4*/ 	.short	0x010a
        /*02b6*/ 	.byte	0x3f
	.zero		1


	//   ....[32]....
        /*02b8*/ 	.word	0x00009700
        /*02bc*/ 	.word	0x00000003
        /*02c0*/ 	.word	0x00000000
        /*02c4*/ 	.short	0x010a
        /*02c6*/ 	.byte	0x3f
	.zero		1


	//   ....[33]....
        /*02c8*/ 	.word	0x00009760
        /*02cc*/ 	.word	0x0000009d
        /*02d0*/ 	.word	0x00000000
        /*02d4*/ 	.short	0x010a
        /*02d6*/ 	.byte	0x3f
	.zero		1


	//   ....[34]....
        /*02d8*/ 	.word	0x000097b0
        /*02dc*/ 	.word	0x00000003
        /*02e0*/ 	.word	0x00000000
        /*02e4*/ 	.short	0x010a
        /*02e6*/ 	.byte	0x3f
	.zero		1


	//   ....[35]....
        /*02e8*/ 	.word	0x00009810
        /*02ec*/ 	.word	0x00000004
        /*02f0*/ 	.word	0x00000000
        /*02f4*/ 	.short	0x010a
        /*02f6*/ 	.byte	0x3f
	.zero		1


	//   ....[36]....
        /*02f8*/ 	.word	0x00009860
        /*02fc*/ 	.word	0x0000009d
        /*0300*/ 	.word	0x00000010
        /*0304*/ 	.short	0x010a
        /*0306*/ 	.byte	0x3f
	.zero		1


	//   ....[37]....
        /*0308*/ 	.word	0x00009930
        /*030c*/ 	.word	0x0000000a
        /*0310*/ 	.word	0x00000028
        /*0314*/ 	.short	0x010a
        /*0316*/ 	.byte	0x3f
	.zero		1


	//   ....[38]....
        /*0318*/ 	.word	0x00009a00
        /*031c*/ 	.word	0x00000009
        /*0320*/ 	.word	0x00000000
        /*0324*/ 	.short	0x010a
        /*0326*/ 	.byte	0x3f
	.zero		1


	//   ....[39]....
        /*0328*/ 	.word	0x00009a50
        /*032c*/ 	.word	0x00000008
        /*0330*/ 	.word	0x00000000
        /*0334*/ 	.short	0x010a
        /*0336*/ 	.byte	0x3f
	.zero		1


	//   ....[40]....
        /*0338*/ 	.word	0x00009aa0
        /*033c*/ 	.word	0x00000009
        /*0340*/ 	.word	0x00000000
        /*0344*/ 	.short	0x010a
        /*0346*/ 	.byte	0x3f
	.zero		1


	//   ....[41]....
        /*0348*/ 	.word	0x00009af0
        /*034c*/ 	.word	0x00000006
        /*0350*/ 	.word	0x00000000
        /*0354*/ 	.short	0x010a
        /*0356*/ 	.byte	0x3f
	.zero		1


	//----- nvinfo : EIATTR_NUM_MBARRIERS
	.align		4
.L_37:
        /*0358*/ 	.byte	0x03, 0x38
        /*035a*/ 	.short	0x0010


	//----- nvinfo : EIATTR_EXIT_INSTR_OFFSETS
	.align		4
        /*035c*/ 	.byte	0x04, 0x1c
        /*035e*/ 	.short	(.L_39 - .L_38)


	//   ....[0]....
.L_38:
        /*0360*/ 	.word	0x000011a0


	//   ....[1]....
        /*0364*/ 	.word	0x00001200


	//   ....[2]....
        /*0368*/ 	.word	0x000086e0


	//   ....[3]....
        /*036c*/ 	.word	0x00008710


	//   ....[4]....
        /*0370*/ 	.word	0x00009750


	//----- nvinfo : EIATTR_MAX_THREADS
	.align		4
.L_39:
        /*0374*/ 	.byte	0x04, 0x05
        /*0376*/ 	.short	(.L_41 - .L_40)
.L_40:
        /*0378*/ 	.word	0x00000180
        /*037c*/ 	.word	0x00000001
        /*0380*/ 	.word	0x00000001


	//----- nvinfo : EIATTR_CRS_STACK_SIZE
	.align		4
.L_41:
        /*0384*/ 	.byte	0x04, 0x1e
        /*0386*/ 	.short	(.L_43 - .L_42)
.L_42:
        /*0388*/ 	.word	0x00000000


	//----- nvinfo : EIATTR_CBANK_PARAM_SIZE
	.align		4
.L_43:
        /*038c*/ 	.byte	0x03, 0x19
        /*038e*/ 	.short	0x0470


	//----- nvinfo : EIATTR_PARAM_CBANK
	.align		4
        /*0390*/ 	.byte	0x04, 0x0a
        /*0392*/ 	.short	(.L_45 - .L_44)
	.align		4
.L_44:
        /*0394*/ 	.word	index@(.nv.constant0._ZN7cutlass13device_kernelINS_4gemm6kernel13GemmUniversalIN4cute5tupleIJiiiiEEENS1_10collective13CollectiveMmaINS1_34MainloopSm90TmaGmmaWarpSpecializedILi5ENS5_IJNS4_1CILi1EEESB_SB_EEENS1_32KernelTmaWarpSpecializedPingpongEEENS5_IJNSA_ILi64EEENSA_ILi256EEENSA_ILi32EEEEEEaNS5_IJlSB_lEEEaSJ_NS4_8TiledMMAINS4_8MMA_AtomIJNS4_4SM904GMMA27MMA_64x256x32_S32S8S8_SS_TNEEEENS4_6LayoutISC_NS5_IJNSA_ILi0EEESR_SR_EEEEENS5_IJNS4_10UnderscoreESU_SU_EEEEENS4_13SM90_TMA_LOADENS4_14ComposedLayoutINS4_7SwizzleILi1ELi4ELi3EEENS4_18smem_ptr_flag_bitsILi8EEENSQ_INS5_IJNSA_ILi8EEESH_EEENS5_IJSH_SB_EEEEEEEvNS4_8identityESX_S17_vS18_EENS_8epilogue10collective6detail29Sm90TmaWarpSpecializedAdapterINS1B_15DefaultEpilogueIaSJ_SJ_NS1A_6thread17LinearCombinationIaLi1EiiLNS1F_9ScaleType4KindE0ELNS_15FloatRoundStyleE2EaEENS1_15EpilogueDefaultEEEEEvvEEEEvNT_6ParamsE)
        /*0398*/ 	.short	0x0210
        /*039a*/ 	.short	0x0470


	//----- nvinfo : EIATTR_SW_WAR
	.align		4
.L_45:
        /*039c*/ 	.byte	0x04, 0x36
        /*039e*/ 	.short	(.L_47 - .L_46)
.L_46:
        /*03a0*/ 	.word	0x00000008
.L_47:


//--------------------- .nv.callgraph             --------------------------
	.section	.nv.callgraph,"",@"SHT_CUDA_CALLGRAPH"
	.align	4
	.sectionentsize	8
	.align		4
        /*0000*/ 	.word	0x00000000
	.align		4
        /*0004*/ 	.word	0xffffffff
	.align		4
        /*0008*/ 	.word	index@(_ZN7cutlass13device_kernelINS_4gemm6kernel13GemmUniversalIN4cute5tupleIJiiiiEEENS1_10collective13CollectiveMmaINS1_34MainloopSm90TmaGmmaWarpSpecializedILi5ENS5_IJNS4_1CILi1EEESB_SB_EEENS1_32KernelTmaWarpSpecializedPingpongEEENS5_IJNSA_ILi64EEENSA_ILi256EEENSA_ILi32EEEEEEaNS5_IJlSB_lEEEaSJ_NS4_8TiledMMAINS4_8MMA_AtomIJNS4_4SM904GMMA27MMA_64x256x32_S32S8S8_SS_TNEEEENS4_6LayoutISC_NS5_IJNSA_ILi0EEESR_SR_EEEEENS5_IJNS4_10UnderscoreESU_SU_EEEEENS4_13SM90_TMA_LOADENS4_14ComposedLayoutINS4_7SwizzleILi1ELi4ELi3EEENS4_18smem_ptr_flag_bitsILi8EEENSQ_INS5_IJNSA_ILi8EEESH_EEENS5_IJSH_SB_EEEEEEEvNS4_8identityESX_S17_vS18_EENS_8epilogue10collective6detail29Sm90TmaWarpSpecializedAdapterINS1B_15DefaultEpilogueIaSJ_SJ_NS1A_6thread17LinearCombinationIaLi1EiiLNS1F_9ScaleType4KindE0ELNS_15FloatRoundStyleE2EaEENS1_15EpilogueDefaultEEEEEvvEEEEvNT_6ParamsE)
	.align		4
        /*000c*/ 	.word	index@(__assertfail)
	.align		4
        /*0010*/ 	.word	0x00000000
	.align		4
        /*0014*/ 	.word	0xfffffffe
	.align		4
        /*0018*/ 	.word	0x00000000
	.align		4
        /*001c*/ 	.word	0xfffffffd
	.align		4
        /*0020*/ 	.word	0x00000000
	.align		4
        /*0024*/ 	.word	0xfffffffc


//--------------------- .nv.constant4             --------------------------
	.section	.nv.constant4,"a",@progbits
	.align	8
	.align		8
.nv.constant4:
        /*0000*/ 	.dword	__assertfail
	.align		8
        /*0008*/ 	.dword	__unnamed_1
	.align		8
        /*0010*/ 	.dword	_ZN39_INTERNAL_e353a39a_4_k_cu_8615a230_49194cuda3std3__45__cpo5beginE
	.align		8
        /*0018*/ 	.dword	_ZN39_INTERNAL_e353a39a_4_k_cu_8615a230_49194cuda3std3__45__cpo3endE
	.align		8
        /*0020*/ 	.dword	_ZN39_INTERNAL_e353a39a_4_k_cu_8615a230_49194cuda3std3__45__cpo6cbeginE
	.align		8
        /*0028*/ 	.dword	_ZN39_INTERNAL_e353a39a_4_k_cu_8615a230_49194cuda3std3__45__cpo4cendE
	.align		8
        /*0030*/ 	.dword	_ZN39_INTERNAL_e353a39a_4_k_cu_8615a230_49194cuda3std3__441_GLOBAL__N__e353a39a_4_k_cu_8615a230_49196ignoreE
	.align		8
        /*0038*/ 	.dword	_ZN39_INTERNAL_e353a39a_4_k_cu_8615a230_49194cuda3std3__419piecewise_constructE
	.align		8
        /*0040*/ 	.dword	_ZN39_INTERNAL_e353a39a_4_k_cu_8615a230_49194cuda3std3__48in_placeE
	.align		8
        /*0048*/ 	.dword	_ZN39_INTERNAL_e353a39a_4_k_cu_8615a230_49194cuda3std6ranges3__45__cpo4swapE
	.align		8
        /*0050*/ 	.dword	_ZN39_INTERNAL_e353a39a_4_k_cu_8615a230_49194cuda3std6ranges3__45__cpo9iter_moveE
	.align		8
        /*0058*/ 	.dword	_ZN39_INTERNAL_e353a39a_4_k_cu_8615a230_49194cute7productE
	.align		8
        /*0060*/ 	.dword	_ZN39_INTERNAL_e353a39a_4_k_cu_8615a230_49194cute1_E
	.align		8
        /*0068*/ 	.dword	$str$22
	.align		8
        /*0070*/ 	.dword	$str$23


//--------------------- .text._ZN7cutlass13device_kernelINS_4gemm6kernel13GemmUniversalIN4cute5tupleIJiiiiEEENS1_10collective13CollectiveMmaINS1_34MainloopSm90TmaGmmaWarpSpecializedILi5ENS5_IJNS4_1CILi1EEESB_SB_EEENS1_32KernelTmaWarpSpecializedPingpongEEENS5_IJNSA_ILi64EEENSA_ILi256EEENSA_ILi32EEEEEEaNS5_IJlSB_lEEEaSJ_NS4_8TiledMMAINS4_8MMA_AtomIJNS4_4SM904GMMA27MMA_64x256x32_S32S8S8_SS_TNEEEENS4_6LayoutISC_NS5_IJNSA_ILi0EEESR_SR_EEEEENS5_IJNS4_10UnderscoreESU_SU_EEEEENS4_13SM90_TMA_LOADENS4_14ComposedLayoutINS4_7SwizzleILi1ELi4ELi3EEENS4_18smem_ptr_flag_bitsILi8EEENSQ_INS5_IJNSA_ILi8EEESH_EEENS5_IJSH_SB_EEEEEEEvNS4_8identityESX_S17_vS18_EENS_8epilogue10collective6detail29Sm90TmaWarpSpecializedAdapterINS1B_15DefaultEpilogueIaSJ_SJ_NS1A_6thread17LinearCombinationIaLi1EiiLNS1F_9ScaleType4KindE0ELNS_15FloatRoundStyleE2EaEENS1_15EpilogueDefaultEEEEEvvEEEEvNT_6ParamsE --------------------------
	.section	.text._ZN7cutlass13device_kernelINS_4gemm6kernel13GemmUniversalIN4cute5tupleIJiiiiEEENS1_10collective13CollectiveMmaINS1_34MainloopSm90TmaGmmaWarpSpecializedILi5ENS5_IJNS4_1CILi1EEESB_SB_EEENS1_32KernelTmaWarpSpecializedPingpongEEENS5_IJNSA_ILi64EEENSA_ILi256EEENSA_ILi32EEEEEEaNS5_IJlSB_lEEEaSJ_NS4_8TiledMMAINS4_8MMA_AtomIJNS4_4SM904GMMA27MMA_64x256x32_S32S8S8_SS_TNEEEENS4_6LayoutISC_NS5_IJNSA_ILi0EEESR_SR_EEEEENS5_IJNS4_10UnderscoreESU_SU_EEEEENS4_13SM90_TMA_LOADENS4_14ComposedLayoutINS4_7SwizzleILi1ELi4ELi3EEENS4_18smem_ptr_flag_bitsILi8EEENSQ_INS5_IJNSA_ILi8EEESH_EEENS5_IJSH_SB_EEEEEEEvNS4_8identityESX_S17_vS18_EENS_8epilogue10collective6detail29Sm90TmaWarpSpecializedAdapterINS1B_15DefaultEpilogueIaSJ_SJ_NS1A_6thread17LinearCombinationIaLi1EiiLNS1F_9ScaleType4KindE0ELNS_15FloatRoundStyleE2EaEENS1_15EpilogueDefaultEEEEEvvEEEEvNT_6ParamsE,"ax",@progbits
	.align	128
.text._ZN7cutlass13device_kernelINS_4gemm6kernel13GemmUniversalIN4cute5tupleIJiiiiEEENS1_10collective13CollectiveMmaINS1_34MainloopSm90TmaGmmaWarpSpecializedILi5ENS5_IJNS4_1CILi1EEESB_SB_EEENS1_32KernelTmaWarpSpecializedPingpongEEENS5_IJNSA_ILi64EEENSA_ILi256EEENSA_ILi32EEEEEEaNS5_IJlSB_lEEEaSJ_NS4_8TiledMMAINS4_8MMA_AtomIJNS4_4SM904GMMA27MMA_64x256x32_S32S8S8_SS_TNEEEENS4_6LayoutISC_NS5_IJNSA_ILi0EEESR_SR_EEEEENS5_IJNS4_10UnderscoreESU_SU_EEEEENS4_13SM90_TMA_LOADENS4_14ComposedLayoutINS4_7SwizzleILi1ELi4ELi3EEENS4_18smem_ptr_flag_bitsILi8EEENSQ_INS5_IJNSA_ILi8EEESH_EEENS5_IJSH_SB_EEEEEEEvNS4_8identityESX_S17_vS18_EENS_8epilogue10collective6detail29Sm90TmaWarpSpecializedAdapterINS1B_15DefaultEpilogueIaSJ_SJ_NS1A_6thread17LinearCombinationIaLi1EiiLNS1F_9ScaleType4KindE0ELNS_15FloatRoundStyleE2EaEENS1_15EpilogueDefaultEEEEEvvEEEEvNT_6ParamsE:
        .type           _ZN7cutlass13device_kernelINS_4gemm6kernel13GemmUniversalIN4cute5tupleIJiiiiEEENS1_10collective13CollectiveMmaINS1_34MainloopSm90TmaGmmaWarpSpecializedILi5ENS5_IJNS4_1CILi1EEESB_SB_EEENS1_32KernelTmaWarpSpecializedPingpongEEENS5_IJNSA_ILi64EEENSA_ILi256EEENSA_ILi32EEEEEEaNS5_IJlSB_lEEEaSJ_NS4_8TiledMMAINS4_8MMA_AtomIJNS4_4SM904GMMA27MMA_64x256x32_S32S8S8_SS_TNEEEENS4_6LayoutISC_NS5_IJNSA_ILi0EEESR_SR_EEEEENS5_IJNS4_10UnderscoreESU_SU_EEEEENS4_13SM90_TMA_LOADENS4_14ComposedLayoutINS4_7SwizzleILi1ELi4ELi3EEENS4_18smem_ptr_flag_bitsILi8EEENSQ_INS5_IJNSA_ILi8EEESH_EEENS5_IJSH_SB_EEEEEEEvNS4_8identityESX_S17_vS18_EENS_8epilogue10collective6detail29Sm90TmaWarpSpecializedAdapterINS1B_15DefaultEpilogueIaSJ_SJ_NS1A_6thread17LinearCombinationIaLi1EiiLNS1F_9ScaleType4KindE0ELNS_15FloatRoundStyleE2EaEENS1_15EpilogueDefaultEEEEEvvEEEEvNT_6ParamsE,@function
        .size           _ZN7cutlass13device_kernelINS_4gemm6kernel13GemmUniversalIN4cute5tupleIJiiiiEEENS1_10collective13CollectiveMmaINS1_34MainloopSm90TmaGmmaWarpSpecializedILi5ENS5_IJNS4_1CILi1EEESB_SB_EEENS1_32KernelTmaWarpSpecializedPingpongEEENS5_IJNSA_ILi64EEENSA_ILi256EEENSA_ILi32EEEEEEaNS5_IJlSB_lEEEaSJ_NS4_8TiledMMAINS4_8MMA_AtomIJNS4_4SM904GMMA27MMA_64x256x32_S32S8S8_SS_TNEEEENS4_6LayoutISC_NS5_IJNSA_ILi0EEESR_SR_EEEEENS5_IJNS4_10UnderscoreESU_SU_EEEEENS4_13SM90_TMA_LOADENS4_14ComposedLayoutINS4_7SwizzleILi1ELi4ELi3EEENS4_18smem_ptr_flag_bitsILi8EEENSQ_INS5_IJNSA_ILi8EEESH_EEENS5_IJSH_SB_EEEEEEEvNS4_8identityESX_S17_vS18_EENS_8epilogue10collective6detail29Sm90TmaWarpSpecializedAdapterINS1B_15DefaultEpilogueIaSJ_SJ_NS1A_6thread17LinearCombinationIaLi1EiiLNS1F_9ScaleType4KindE0ELNS_15FloatRoundStyleE2EaEENS1_15EpilogueDefaultEEEEEvvEEEEvNT_6ParamsE,(.L_x_331 - _ZN7cutlass13device_kernelINS_4gemm6kernel13GemmUniversalIN4cute5tupleIJiiiiEEENS1_10collective13CollectiveMmaINS1_34MainloopSm90TmaGmmaWarpSpecializedILi5ENS5_IJNS4_1CILi1EEESB_SB_EEENS1_32KernelTmaWarpSpecializedPingpongEEENS5_IJNSA_ILi64EEENSA_ILi256EEENSA_ILi32EEEEEEaNS5_IJlSB_lEEEaSJ_NS4_8TiledMMAINS4_8MMA_AtomIJNS4_4SM904GMMA27MMA_64x256x32_S32S8S8_SS_TNEEEENS4_6LayoutISC_NS5_IJNSA_ILi0EEESR_SR_EEEEENS5_IJNS4_10UnderscoreESU_SU_EEEEENS4_13SM90_TMA_LOADENS4_14ComposedLayoutINS4_7SwizzleILi1ELi4ELi3EEENS4_18smem_ptr_flag_bitsILi8EEENSQ_INS5_IJNSA_ILi8EEESH_EEENS5_IJSH_SB_EEEEEEEvNS4_8identityESX_S17_vS18_EENS_8epilogue10collective6detail29Sm90TmaWarpSpecializedAdapterINS1B_15DefaultEpilogueIaSJ_SJ_NS1A_6thread17LinearCombinationIaLi1EiiLNS1F_9ScaleType4KindE0ELNS_15FloatRoundStyleE2EaEENS1_15EpilogueDefaultEEEEEvvEEEEvNT_6ParamsE)
        .other          _ZN7cutlass13device_kernelINS_4gemm6kernel13GemmUniversalIN4cute5tupleIJiiiiEEENS1_10collective13CollectiveMmaINS1_34MainloopSm90TmaGmmaWarpSpecializedILi5ENS5_IJNS4_1CILi1EEESB_SB_EEENS1_32KernelTmaWarpSpecializedPingpongEEENS5_IJNSA_ILi64EEENSA_ILi256EEENSA_ILi32EEEEEEaNS5_IJlSB_lEEEaSJ_NS4_8TiledMMAINS4_8MMA_AtomIJNS4_4SM904GMMA27MMA_64x256x32_S32S8S8_SS_TNEEEENS4_6LayoutISC_NS5_IJNSA_ILi0EEESR_SR_EEEEENS5_IJNS4_10UnderscoreESU_SU_EEEEENS4_13SM90_TMA_LOADENS4_14ComposedLayoutINS4_7SwizzleILi1ELi4ELi3EEENS4_18smem_ptr_flag_bitsILi8EEENSQ_INS5_IJNSA_ILi8EEESH_EEENS5_IJSH_SB_EEEEEEEvNS4_8identityESX_S17_vS18_EENS_8epilogue10collective6detail29Sm90TmaWarpSpecializedAdapterINS1B_15DefaultEpilogueIaSJ_SJ_NS1A_6thread17LinearCombinationIaLi1EiiLNS1F_9ScaleType4KindE0ELNS_15FloatRoundStyleE2EaEENS1_15EpilogueDefaultEEEEEvvEEEEvNT_6ParamsE,@"STO_CUDA_ENTRY STV_DEFAULT"
_ZN7cutlass13device_kernelINS_4gemm6kernel13GemmUniversalIN4cute5tupleIJiiiiEEENS1_10collective13CollectiveMmaINS1_34MainloopSm90TmaGmmaWarpSpecializedILi5ENS5_IJNS4_1CILi1EEESB_SB_EEENS1_32KernelTmaWarpSpecializedPingpongEEENS5_IJNSA_ILi64EEENSA_ILi256EEENSA_ILi32EEEEEEaNS5_IJlSB_lEEEaSJ_NS4_8TiledMMAINS4_8MMA_AtomIJNS4_4SM904GMMA27MMA_64x256x32_S32S8S8_SS_TNEEEENS4_6LayoutISC_NS5_IJNSA_ILi0EEESR_SR_EEEEENS5_IJNS4_10UnderscoreESU_SU_EEEEENS4_13SM90_TMA_LOADENS4_14ComposedLayoutINS4_7SwizzleILi1ELi4ELi3EEENS4_18smem_ptr_flag_bitsILi8EEENSQ_INS5_IJNSA_ILi8EEESH_EEENS5_IJSH_SB_EEEEEEEvNS4_8identityESX_S17_vS18_EENS_8epilogue10collective6detail29Sm90TmaWarpSpecializedAdapterINS1B_15DefaultEpilogueIaSJ_SJ_NS1A_6thread17LinearCombinationIaLi1EiiLNS1F_9ScaleType4KindE0ELNS_15FloatRoundStyleE2EaEENS1_15EpilogueDefaultEEEEEvvEEEEvNT_6ParamsE:
[----:B------:R-:W0:Y:S02]  /*0000*/  LDC R1, c[0x0][0x28] ;  /* 0x00000a00ff017b82 */ /* 0x000e240000000800 */
[----:B0-----:R-:W-:Y:S01]  /*0010*/  VIADD R1, R1, 0xfffffff8 ;  /* 0xfffffff801017836 */ /* 0x001fe20000000000 */
[----:B------:R-:W0:Y:S01]  /*0020*/  S2R R4, SR_TID.X ;  /* 0x0000000000047919 */ /* 0x000e220000002100 */
[----:B------:R-:W-:Y:S01]  /*0030*/  ELECT P0, URZ, PT ;  /* 0x00000000003f782f */ /* 0x000fe20003800000 */
[----:B------:R-:W-:Y:S01]  /*0040*/  BSSY B0, `(.L_x_0) ;  /* 0x000000f000007945 */ /* 0x000fe20003800000 */
[--C-:B0-----:R-:W-:Y:S02]  /*0050*/  SHF.R.U32.HI R0, RZ, 0x5, R4.reuse ;  /* 0x00000005ff007819 */ /* 0x101fe40000011604 */
[----:B------:R-:W-:-:S03]  /*0060*/  SHF.R.U32.HI R5, RZ, 0x7, R4 ;  /* 0x00000007ff057819 */ /* 0x000fc60000011604 */
[----:B------:R-:W0:Y:S04]  /*0070*/  SHFL.IDX PT, R2, R0, RZ, 0x1f ;  /* 0x00001fff00027589 */ /* 0x000e2800000e0000 */
[----:B------:R1:W2:Y:S01]  /*0080*/  SHFL.IDX PT, R8, R5, RZ, 0x1f ;  /* 0x00001fff05087589 */ /* 0x0002a200000e0000 */
[----:B0-----:R-:W-:-:S13]  /*0090*/  ISETP.NE.OR P0, PT, R2, RZ, !P0 ;  /* 0x000000ff0200720c */ /* 0x001fda0004705670 */
[----:B-12---:R-:W-:Y:S05]  /*00a0*/  @P0 BRA `(.L_x_1) ;  /* 0x0000000000200947 */ /* 0x006fea0003800000 */
[----:B------:R-:W-:Y:S02]  /*00b0*/  ULDC.64 UR4, c[0x0][0x198] ;  /* 0x0000660000047ab9 */ /* 0x000fe40000000a00 */
[----:B------:R-:W-:Y:S02]  /*00c0*/  UIADD3 UR6, UP0, UR4, 0xf0, URZ ;  /* 0x000000f004067890 */ /* 0x000fe4000ff1e03f */
[----:B------:R-:W-:Y:S02]  /*00d0*/  UIADD3 UR4, UP1, UR4, 0x1f0, URZ ;  /* 0x000001f004047890 */ /* 0x000fe4000ff3e03f */
[----:B------:R-:W-:Y:S02]  /*00e0*/  UIADD3.X UR7, URZ, UR5, URZ, UP0, !UPT ;  /* 0x000000053f077290 */ /* 0x000fe400087fe43f */
[----:B------:R-:W-:-:S07]  /*00f0*/  UIADD3.X UR5, URZ, UR5, URZ, UP1, !UPT ;  /* 0x000000053f057290 */ /* 0x000fce0008ffe43f */
[----:B------:R0:W-:Y:S02]  /*0100*/  UTMACCTL.PF [UR6] ;  /* 0x00000000060079b9 */ /* 0x0001e40008040000 */
[----:B------:R0:W-:Y:S02]  /*0110*/  UTMACCTL.PF [UR4] ;  /* 0x00000000040079b9 */ /* 0x0001e40008040000 */
[----:B0-----:R-:W-:Y:S01]  /*0120*/  NOP ;  /* 0x0000000000007918 */ /* 0x001fe20000000000 */
.L_x_1:
[----:B------:R-:W-:Y:S05]  /*0130*/  BSYNC B0 ;  /* 0x0000000000007941 */ /* 0x000fea0003800000 */
.L_x_0:
[----:B------:R-:W0:Y:S02]  /*0140*/  SHFL.IDX PT, R3, R0, RZ, 0x1f ;  /* 0x00001fff00037589 */ /* 0x000e2400000e0000 */
[----:B0-----:R-:W-:-:S13]  /*0150*/  ISETP.NE.AND P0, PT, R3, RZ, PT ;  /* 0x000000ff0300720c */ /* 0x001fda0003f05270 */
[----:B------:R-:W-:Y:S05]  /*0160*/  @P0 BRA `(.L_x_2) ;  /* 0x0000000000600947 */ /* 0x000fea0003800000 */
[----:B------:R-:W0:Y:S01]  /*0170*/  S2UR UR8, SR_CgaCtaId ;  /* 0x00000000000879c3 */ /* 0x000e220000008800 */
[----:B------:R-:W-:Y:S01]  /*0180*/  UMOV UR4, 0x400 ;  /* 0x0000040000047882 */ /* 0x000fe20000000000 */
[----:B------:R-:W-:Y:S01]  /*0190*/  UMOV UR5, 0x1 ;  /* 0x0000000100057882 */ /* 0x000fe20000000000 */
[----:B------:R-:W-:Y:S01]  /*01a0*/  UMOV UR6, 0x80 ;  /* 0x0000008000067882 */ /* 0x000fe20000000000 */
[----:B------:R-:W-:Y:S01]  /*01b0*/  ELECT P0, URZ, PT ;  /* 0x00000000003f782f */ /* 0x000fe20003800000 */
[----:B------:R-:W-:-:S04]  /*01c0*/  UIADD3 UR6, -UR6, 0x100000, URZ ;  /* 0x0010000006067890 */ /* 0x000fc8000fffe13f */
[----:B------:R-:W-:Y:S02]  /*01d0*/  USHF.L.U32 UR7, UR6, 0xb, URZ ;  /* 0x0000000b06077899 */ /* 0x000fe4000800063f */
[----:B------:R-:W-:Y:S02]  /*01e0*/  USHF.L.U32 UR6, UR6, 0x1, URZ ;  /* 0x0000000106067899 */ /* 0x000fe4000800063f */
[----:B0-----:R-:W-:Y:S02]  /*01f0*/  ULEA UR8, UR8, UR4, 0x18 ;  /* 0x0000000408087291 */ /* 0x001fe4000f8ec03f */
[----:B------:R-:W-:-:S04]  /*0200*/  UIADD3 UR4, -UR5, 0x100000, URZ ;  /* 0x0010000005047890 */ /* 0x000fc8000fffe13f */
[----:B------:R-:W-:Y:S02]  /*0210*/  USHF.L.U32 UR5, UR4, 0xb, URZ ;  /* 0x0000000b04057899 */ /* 0x000fe4000800063f */
[----:B------:R-:W-:Y:S01]  /*0220*/  USHF.L.U32 UR4, UR4, 0x1, URZ ;  /* 0x0000000104047899 */ /* 0x000fe2000800063f */
[----:B------:R-:W0:Y:S11]  /*0230*/  FENCE.VIEW.ASYNC.S ;  /* 0x00000000000073c6 */ /* 0x000e360000000000 */
[----:B0-----:R0:W1:Y:S01]  /*0240*/  SYNCS.EXCH.64 URZ, [UR8], UR4 ;  /* 0x00000004083f75b2 */ /* 0x0010620008000100 */
[----:B------:R0:W2:Y:S01]  /*0250*/  SYNCS.EXCH.64 URZ, [UR8+0x28], UR6 ;  /* 0x00002806083f75b2 */ /* 0x0000a20008000100 */
[----:B------:R0:W3:Y:S01]  /*0260*/  SYNCS.EXCH.64 URZ, [UR8+0x8], UR4 ;  /* 0x00000804083f75b2 */ /* 0x0000e20008000100 */
[----:B------:R0:W4:Y:S01]  /*0270*/  SYNCS.EXCH.64 URZ, [UR8+0x30], UR6 ;  /* 0x00003006083f75b2 */ /* 0x0001220008000100 */
[----:B------:R0:W0:Y:S01]  /*0280*/  SYNCS.EXCH.64 URZ, [UR8+0x10], UR4 ;  /* 0x00001004083f75b2 */ /* 0x0000220008000100 */
[----:B------:R0:W0:Y:S01]  /*0290*/  SYNCS.EXCH.64 URZ, [UR8+0x38], UR6 ;  /* 0x00003806083f75b2 */ /* 0x0000220008000100 */
[----:B------:R0:W0:Y:S01]  /*02a0*/  SYNCS.EXCH.64 URZ, [UR8+0x18], UR4 ;  /* 0x00001804083f75b2 */ /* 0x0000220008000100 */
[----:B------:R0:W0:Y:S01]  /*02b0*/  SYNCS.EXCH.64 URZ, [UR8+0x40], UR6 ;  /* 0x00004006083f75b2 */ /* 0x0000220008000100 */
[----:B------:R0:W0:Y:S01]  /*02c0*/  SYNCS.EXCH.64 URZ, [UR8+0x20], UR4 ;  /* 0x00002004083f75b2 */ /* 0x0000220008000100 */
[----:B------:R0:W0:Y:S01]  /*02d0*/  SYNCS.EXCH.64 URZ, [UR8+0x48], UR6 ;  /* 0x00004806083f75b2 */ /* 0x0000220008000100 */
[----:B------:R-:W-:Y:S01]  /*02e0*/  NOP ;  /* 0x0000000000007918 */ /* 0x000fe20000000000 */
.L_x_2:
[----:B------:R-:W5:Y:S01]  /*02f0*/  SHFL.IDX PT, R6, R0, RZ, 0x1f ;  /* 0x00001fff00067589 */ /* 0x000f6200000e0000 */
[----:B------:R-:W-:Y:S01]  /*0300*/  ELECT P0, URZ, PT ;  /* 0x00000000003f782f */ /* 0x000fe20003800000 */
[----:B------:R-:W-:Y:S01]  /*0310*/  NOP ;  /* 0x0000000000007918 */ /* 0x000fe20000000000 */
[----:B------:R-:W-:Y:S01]  /*0320*/  ELECT P1, URZ, PT ;  /* 0x00000000003f782f */ /* 0x000fe20003820000 */
[----:B------:R-:W1:Y:S01]  /*0330*/  SHFL.IDX PT, R3, R0, RZ, 0x1f ;  /* 0x00001fff00037589 */ /* 0x000e6200000e0000 */
[----:B0-----:R-:W-:Y:S01]  /*0340*/  UMOV UR4, 0x20 ;  /* 0x0000002000047882 */ /* 0x001fe20000000000 */
[----:B------:R-:W-:Y:S01]  /*0350*/  UMOV UR11, 0x80 ;  /* 0x00000080000b7882 */ /* 0x000fe20000000000 */
[----:B------:R-:W-:Y:S01]  /*0360*/  NOP ;  /* 0x0000000000007918 */ /* 0x000fe20000000000 */
[C---:B------:R-:W-:Y:S01]  /*0370*/  VIADD R33, R8.reuse, 0xffffffff ;  /* 0xffffffff08217836 */ /* 0x040fe20000000000 */
[----:B------:R-:W0:Y:S01]  /*0380*/  SHFL.IDX PT, R5, R5, RZ, 0x1f ;  /* 0x00001fff05057589 */ /* 0x000e2200000e0000 */
[----:B------:R-:W-:Y:S01]  /*0390*/  ULDC.64 UR36, c[0x0][0x208] ;  /* 0x0000820000247ab9 */ /* 0x000fe20000000a00 */
[----:B------:R-:W-:-:S02]  /*03a0*/  ISETP.NE.AND P2, PT, R8, RZ, PT ;  /* 0x000000ff0800720c */ /* 0x000fc40003f45270 */
[----:B------:R-:W-:Y:S02]  /*03b0*/  ISETP.GE.U32.AND P3, PT, R33, 0x2, PT ;  /* 0x000000022100780c */ /* 0x000fe40003f66070 */
[----:B-----5:R-:W-:Y:S02]  /*03c0*/  ISETP.NE.OR P0, PT, R6, RZ, !P0 ;  /* 0x000000ff0600720c */ /* 0x020fe40004705670 */
[----:B-1----:R-:W-:Y:S02]  /*03d0*/  ISETP.NE.OR P1, PT, R3, RZ, !P1 ;  /* 0x000000ff0300720c */ /* 0x002fe40004f25670 */
[----:B------:R-:W-:-:S04]  /*03e0*/  SHF.R.S32.HI R3, RZ, 0x1f, R2 ;  /* 0x0000001fff037819 */ /* 0x000fc80000011402 */
[----:B------:R-:W-:-:S05]  /*03f0*/  LEA.HI R3, R3, R2, RZ, 0x2 ;  /* 0x0000000203037211 */ /* 0x000fca00078f10ff */
[----:B------:R-:W-:Y:S01]  /*0400*/  VOTEU.ALL UP0, P0 ;  /* 0x00000000003f7886 */ /* 0x000fe20000000000 */
[----:B------:R-:W-:Y:S01]  /*0410*/  LOP3.LUT R3, R3, 0xfffffffc, RZ, 0xc0, !PT ;  /* 0xfffffffc03037812 */ /* 0x000fe200078ec0ff */
[----:B------:R-:W-:-:S03]  /*0420*/  VOTEU.ALL UP1, P1 ;  /* 0x00000000003f7886 */ /* 0x000fc60000820000 */
[----:B------:R-:W1:Y:S01]  /*0430*/  @!UP0 S2UR UR7, SR_CgaCtaId ;  /* 0x00000000000789c3 */ /* 0x000e620000008800 */
[----:B------:R-:W-:Y:S01]  /*0440*/  @!UP0 UMOV UR6, 0x400 ;  /* 0x0000040000068882 */ /* 0x000fe20000000000 */
[----:B------:R-:W-:-:S04]  /*0450*/  @!UP0 UIADD3 UR4, -UR4, 0x100000, URZ ;  /* 0x0010000004048890 */ /* 0x000fc8000fffe13f */
[----:B------:R-:W-:Y:S02]  /*0460*/  @!UP0 USHF.L.U32 UR5, UR4, 0xb, URZ ;  /* 0x0000000b04058899 */ /* 0x000fe4000800063f */
[----:B------:R-:W-:Y:S01]  /*0470*/  @!UP0 USHF.L.U32 UR4, UR4, 0x1, URZ ;  /* 0x0000000104048899 */ /* 0x000fe2000800063f */
[----:B------:R-:W-:Y:S01]  /*0480*/  IMAD.IADD R0, R2, 0x1, -R3 ;  /* 0x0000000102007824 */ /* 0x000fe200078e0a03 */
[----:B------:R-:W-:Y:S01]  /*0490*/  @!UP1 UMOV UR9, 0x400 ;  /* 0x0000040000099882 */ /* 0x000fe20000000000 */
[----:B------:R-:W-:Y:S01]  /*04a0*/  VOTEU.ALL UP2, P1 ;  /* 0x00000000003f7886 */ /* 0x000fe20000840000 */
[----:B------:R-:W-:Y:S01]  /*04b0*/  VOTEU.ALL UP3, P1 ;  /* 0x00000000003f7886 */ /* 0x000fe20000860000 */
[----:B------:R-:W-:Y:S01]  /*04c0*/  VOTEU.ALL UP4, P1 ;  /* 0x00000000003f7886 */ /* 0x000fe20000880000 */
[----:B------:R-:W5:Y:S01]  /*04d0*/  @!UP1 S2UR UR10, SR_CgaCtaId ;  /* 0x00000000000a99c3 */ /* 0x000f620000008800 */
[----:B------:R-:W-:Y:S01]  /*04e0*/  VOTEU.ALL UP5, P1 ;  /* 0x00000000003f7886 */ /* 0x000fe200008a0000 */
[----:B------:R-:W-:-:S04]  /*04f0*/  SHF.R.S32.HI R3, RZ, 0x1f, R4 ;  /* 0x0000001fff037819 */ /* 0x000fc80000011404 */
[----:B------:R-:W-:-:S04]  /*0500*/  LEA.HI R3, R3, R4, RZ, 0x7 ;  /* 0x0000000403037211 */ /* 0x000fc800078f38ff */
[----:B------:R-:W-:-:S05]  /*0510*/  LOP3.LUT R3, R3, 0xffffff80, RZ, 0xc0, !PT ;  /* 0xffffff8003037812 */ /* 0x000fca00078ec0ff */
[----:B------:R-:W-:Y:S01]  /*0520*/  IMAD.IADD R3, R4, 0x1, -R3 ;  /* 0x0000000104037824 */ /* 0x000fe200078e0a03 */
[----:B-1----:R-:W-:Y:S02]  /*0530*/  @!UP0 ULEA UR8, UR7, UR6, 0x18 ;  /* 0x0000000607088291 */ /* 0x002fe4000f8ec03f */
[----:B------:R-:W-:-:S04]  /*0540*/  @!UP1 UIADD3 UR6, -UR11, 0x100000, URZ ;  /* 0x001000000b069890 */ /* 0x000fc8000fffe13f */
[----:B------:R-:W-:Y:S02]  /*0550*/  @!UP1 USHF.L.U32 UR7, UR6, 0xb, URZ ;  /* 0x0000000b06079899 */ /* 0x000fe4000800063f */
[----:B------:R-:W-:Y:S01]  /*0560*/  @!UP1 USHF.L.U32 UR6, UR6, 0x1, URZ ;  /* 0x0000000106069899 */ /* 0x000fe2000800063f */
[----:B------:R-:W-:Y:S01]  /*0570*/  VOTEU.ALL UP0, P0 ;  /* 0x00000000003f7886 */ /* 0x000fe20000000000 */
[----:B-----5:R-:W-:Y:S01]  /*0580*/  @!UP1 ULEA UR9, UR10, UR9, 0x18 ;  /* 0x000000090a099291 */ /* 0x020fe2000f8ec03f */
[----:B------:R-:W-:Y:S02]  /*0590*/  VOTEU.ALL UP1, P0 ;  /* 0x00000000003f7886 */ /* 0x000fe40000020000 */
[----:B------:R-:W-:Y:S01]  /*05a0*/  ULDC.64 UR10, c[0x0][0x598] ;  /* 0x00016600000a7ab9 */ /* 0x000fe20000000a00 */
[----:B------:R-:W-:Y:S01]  /*05b0*/  ISETP.NE.AND P0, PT, R0, 0x3, PT ;  /* 0x000000030000780c */ /* 0x000fe20003f05270 */
[----:B------:R-:W1:Y:S02]  /*05c0*/  FENCE.VIEW.ASYNC.S ;  /* 0x00000000000073c6 */ /* 0x000e640000000000 */
[----:B-1----:R1:W2:Y:S01]  /*05d0*/  @!UP0 SYNCS.EXCH.64 URZ, [UR8+0x80], UR4 ;  /* 0x00008004083f85b2 */ /* 0x0022a20008000100 */
[----:B------:R-:W-:-:S02]  /*05e0*/  ISETP.NE.U32.AND P1, PT, RZ, UR10, PT ;  /* 0x0000000aff007c0c */ /* 0x000fc4000bf25070 */
[----:B------:R-:W-:Y:S02]  /*05f0*/  ISETP.EQ.OR P0, PT, R0, RZ, !P0 ;  /* 0x000000ff0000720c */ /* 0x000fe40004702670 */
[----:B------:R-:W-:Y:S02]  /*0600*/  ISETP.NE.AND.EX P1, PT, RZ, UR11, PT, P1 ;  /* 0x0000000bff007c0c */ /* 0x000fe4000bf25310 */
[----:B------:R-:W-:-:S04]  /*0610*/  ISETP.EQ.AND P0, PT, R8, RZ, P0 ;  /* 0x000000ff0800720c */ /* 0x000fc80000702270 */
[----:B------:R-:W-:-:S04]  /*0620*/  SEL R16, RZ, 0x1, !P0 ;  /* 0x00000001ff107807 */ /* 0x000fc80004000000 */
[----:B------:R-:W-:Y:S01]  /*0630*/  SEL R16, R16, 0x2, P3 ;  /* 0x0000000210107807 */ /* 0x000fe20001800000 */
[----:B------:R1:W2:Y:S01]  /*0640*/  @!UP1 SYNCS.EXCH.64 URZ, [UR8+0x88], UR4 ;  /* 0x00008804083f95b2 */ /* 0x0002a20008000100 */
[----:B------:R-:W-:Y:S01]  /*0650*/  NOP ;  /* 0x0000000000007918 */ /* 0x000fe20000000000 */
[----:B------:R1:W2:Y:S01]  /*0660*/  @!UP2 SYNCS.EXCH.64 URZ, [UR9+0x60], UR6 ;  /* 0x00006006093fa5b2 */ /* 0x0002a20008000100 */
[----:B------:R1:W2:Y:S01]  /*0670*/  @!UP3 SYNCS.EXCH.64 URZ, [UR9+0x68], UR6 ;  /* 0x00006806093fb5b2 */ /* 0x0002a20008000100 */
[----:B------:R1:W2:Y:S01]  /*0680*/  @!UP4 SYNCS.EXCH.64 URZ, [UR9+0x70], UR6 ;  /* 0x00007006093fc5b2 */ /* 0x0002a20008000100 */
[----:B------:R1:W2:Y:S01]  /*0690*/  @!UP5 SYNCS.EXCH.64 URZ, [UR9+0x78], UR6 ;  /* 0x00007806093fd5b2 */ /* 0x0002a20008000100 */
[----:B------:R-:W-:Y:S01]  /*06a0*/  NOP ;  /* 0x0000000000007918 */ /* 0x000fe20000000000 */
[----:B--234-:R-:W-:Y:S06]  /*06b0*/  BAR.SYNC.DEFER_BLOCKING 0x0 ;  /* 0x0000000000007b1d */ /* 0x01cfec0000010000 */
[----:B01----:R-:W-:Y:S05]  /*06c0*/  @!P1 BRA `(.L_x_3) ;  /* 0x00000000001c9947 */ /* 0x003fea0003800000 */
[----:B------:R-:W0:Y:S02]  /*06d0*/  LDC.64 R6, c[0x0][0x598] ;  /* 0x00016600ff067b82 */ /* 0x000e240000000a00 */
[----:B0-----:R-:W2:Y:S02]  /*06e0*/  LDG.E.64 R6, desc[UR36][R6.64] ;  /* 0x0000002406067981 */ /* 0x001ea4000c1e1b00 */
[----:B--2---:R-:W-:-:S04]  /*06f0*/  ISETP.NE.U32.AND P0, PT, R6, RZ, PT ;  /* 0x000000ff0600720c */ /* 0x004fc80003f05070 */
[----:B------:R-:W-:-:S13]  /*0700*/  ISETP.NE.AND.EX P0, PT, R7, RZ, PT, P0 ;  /* 0x000000ff0700720c */ /* 0x000fda0003f05300 */
[----:B------:R-:W-:Y:S05]  /*0710*/  @!P0 BRA `(.L_x_3) ;  /* 0x0000000000088947 */ /* 0x000fea0003800000 */
[----:B------:R1:W5:Y:S01]  /*0720*/  LD.E R153, desc[UR36][R6.64] ;  /* 0x0000002406997980 */ /* 0x000362000c101900 */
[----:B------:R-:W-:Y:S05]  /*0730*/  BRA `(.L_x_4) ;  /* 0x0000000000247947 */ /* 0x000fea0003800000 */
.L_x_3:
[----:B------:R-:W-:Y:S02]  /*0740*/  ULDC.64 UR4, c[0x0][0x588] ;  /* 0x0001620000047ab9 */ /* 0x000fe40000000a00 */
[----:B------:R-:W-:-:S04]  /*0750*/  ISETP.NE.U32.AND P0, PT, RZ, UR4, PT ;  /* 0x00000004ff007c0c */ /* 0x000fc8000bf05070 */
[----:B------:R-:W-:-:S13]  /*0760*/  ISETP.NE.AND.EX P0, PT, RZ, UR5, PT, P0 ;  /* 0x00000005ff007c0c */ /* 0x000fda000bf05300 */
[----:B------:R-:W-:Y:S05]  /*0770*/  @!P0 BRA `(.L_x_5) ;  /* 0x00000000000c8947 */ /* 0x000fea0003800000 */
[----:B------:R-:W0:Y:S02]  /*0780*/  LDC.64 R6, c[0x0][0x588] ;  /* 0x00016200ff067b82 */ /* 0x000e240000000a00 */
[----:B0-----:R0:W5:Y:S01]  /*0790*/  LDG.E R153, desc[UR36][R6.64] ;  /* 0x0000002406997981 */ /* 0x001162000c1e1900 */
[----:B------:R-:W-:Y:S05]  /*07a0*/  BRA `(.L_x_4) ;  /* 0x0000000000087947 */ /* 0x000fea0003800000 */
.L_x_5:
[----:B------:R-:W-:Y:S02]  /*07b0*/  ULDC UR4, c[0x0][0x580] ;  /* 0x0001600000047ab9 */ /* 0x000fe40000000800 */
[----:B------:R-:W-:-:S07]  /*07c0*/  IMAD.U32 R153, RZ, RZ, UR4 ;  /* 0x00000004ff997e24 */ /* 0x000fce000f8e00ff */
.L_x_4:
[----:B------:R-:W-:Y:S02]  /*07d0*/  ULDC.64 UR4, c[0x0][0x5a0] ;  /* 0x0001680000047ab9 */ /* 0x000fe40000000a00 */
[----:B------:R-:W-:-:S04]  /*07e0*/  ISETP.NE.U32.AND P0, PT, RZ, UR4, PT ;  /* 0x00000004ff007c0c */ /* 0x000fc8000bf05070 */
[----:B------:R-:W-:-:S13]  /*07f0*/  ISETP.NE.AND.EX P0, PT, RZ, UR5, PT, P0 ;  /* 0x00000005ff007c0c */ /* 0x000fda000bf05300 */
[----:B------:R-:W-:Y:S05]  /*0800*/  @!P0 BRA `(.L_x_6) ;  /* 0x00000000001c8947 */ /* 0x000fea0003800000 */
[----:B01----:R-:W0:Y:S02]  /*0810*/  LDC.64 R6, c[0x0][0x5a0] ;  /* 0x00016800ff067b82 */ /* 0x003e240000000a00 */
[----:B0-----:R-:W2:Y:S02]  /*0820*/  LDG.E.64 R6, desc[UR36][R6.64] ;  /* 0x0000002406067981 */ /* 0x001ea4000c1e1b00 */
[----:B--2---:R-:W-:-:S04]  /*0830*/  ISETP.NE.U32.AND P0, PT, R6, RZ, PT ;  /* 0x000000ff0600720c */ /* 0x004fc80003f05070 */
[----:B------:R-:W-:-:S13]  /*0840*/  ISETP.NE.AND.EX P0, PT, R7, RZ, PT, P0 ;  /* 0x000000ff0700720c */ /* 0x000fda0003f05300 */
[----:B------:R-:W-:Y:S05]  /*0850*/  @!P0 BRA `(.L_x_6) ;  /* 0x0000000000088947 */ /* 0x000fea0003800000 */
[----:B------:R3:W5:Y:S01]  /*0860*/  LD.E R152, desc[UR36][R6.64] ;  /* 0x0000002406987980 */ /* 0x000762000c101900 */
[----:B------:R-:W-:Y:S05]  /*0870*/  BRA `(.L_x_7) ;  /* 0x0000000000247947 */ /* 0x000fea0003800000 */
.L_x_6:
[----:B------:R-:W-:Y:S02]  /*0880*/  ULDC.64 UR4, c[0x0][0x590] ;  /* 0x0001640000047ab9 */ /* 0x000fe40000000a00 */
[----:B------:R-:W-:-:S04]  /*0890*/  ISETP.NE.U32.AND P0, PT, RZ, UR4, PT ;  /* 0x00000004ff007c0c */ /* 0x000fc8000bf05070 */
[----:B------:R-:W-:-:S13]  /*08a0*/  ISETP.NE.AND.EX P0, PT, RZ, UR5, PT, P0 ;  /* 0x00000005ff007c0c */ /* 0x000fda000bf05300 */
[----:B------:R-:W-:Y:S05]  /*08b0*/  @!P0 BRA `(.L_x_8) ;  /* 0x00000000000c8947 */ /* 0x000fea0003800000 */
[----:B01----:R-:W0:Y:S02]  /*08c0*/  LDC.64 R6, c[0x0][0x590] ;  /* 0x00016400ff067b82 */ /* 0x003e240000000a00 */
[----:B0-----:R2:W5:Y:S01]  /*08d0*/  LDG.E R152, desc[UR36][R6.64] ;  /* 0x0000002406987981 */ /* 0x001562000c1e1900 */
[----:B------:R-:W-:Y:S05]  /*08e0*/  BRA `(.L_x_7) ;  /* 0x0000000000087947 */ /* 0x000fea0003800000 */
.L_x_8:
[----:B------:R-:W-:Y:S02]  /*08f0*/  ULDC UR4, c[0x0][0x584] ;  /* 0x0001610000047ab9 */ /* 0x000fe40000000800 */
[----:B------:R-:W-:-:S07]  /*0900*/  IMAD.U32 R152, RZ, RZ, UR4 ;  /* 0x00000004ff987e24 */ /* 0x000fce000f8e00ff */
.L_x_7:
[----:B------:R-:W4:Y:S01]  /*0910*/  LDC R2, c[0x0][0x65c] ;  /* 0x00019700ff027b82 */ /* 0x000f220000000800 */
[----:B------:R-:W4:Y:S01]  /*0920*/  S2R R14, SR_CTAID.Y ;  /* 0x00000000000e7919 */ /* 0x000f220000002600 */
[----:B------:R-:W-:Y:S01]  /*0930*/  ULDC UR6, c[0x0][0x28c] ;  /* 0x0000a30000067ab9 */ /* 0x000fe20000000800 */
[----:B------:R-:W-:Y:S01]  /*0940*/  ISETP.NE.AND P0, PT, R8, 0x2, PT ;  /* 0x000000020800780c */ /* 0x000fe20003f05270 */
[----:B------:R-:W-:Y:S01]  /*0950*/  UIADD3 UR6, UR6, 0x1f, URZ ;  /* 0x0000001f06067890 */ /* 0x000fe2000fffe03f */
[----:B0123--:R-:W0:Y:S01]  /*0960*/  S2R R6, SR_CTAID.X ;  /* 0x0000000000067919 */ /* 0x00fe220000002500 */
[----:B------:R-:W-:Y:S01]  /*0970*/  IMAD.MOV.U32 R7, RZ, RZ, RZ ;  /* 0x000000ffff077224 */ /* 0x000fe200078e00ff */
[----:B------:R-:W-:Y:S01]  /*0980*/  UMOV UR39, URZ ;  /* 0x0000003f00277c82 */ /* 0x000fe20008000000 */
[----:B------:R-:W-:Y:S01]  /*0990*/  USHF.R.S32.HI UR7, URZ, 0x1f, UR6 ;  /* 0x0000001f3f077899 */ /* 0x000fe20008011406 */
[----:B------:R-:W-:Y:S01]  /*09a0*/  UMOV UR38, URZ ;  /* 0x0000003f00267c82 */ /* 0x000fe20008000000 */
[----:B------:R-:W-:-:S02]  /*09b0*/  ULDC.64 UR8, c[0x0][0x650] ;  /* 0x0001940000087ab9 */ /* 0x000fc40000000a00 */
[----:B------:R-:W-:-:S04]  /*09c0*/  ULEA.HI UR7, UR7, UR6, URZ, 0x5 ;  /* 0x0000000607077291 */ /* 0x000fc8000f8f283f */
[----:B------:R-:W-:Y:S01]  /*09d0*/  USHF.R.S32.HI UR40, URZ, 0x5, UR7 ;  /* 0x000000053f287899 */ /* 0x000fe20008011407 */
[----:B----4-:R-:W-:-:S13]  /*09e0*/  ISETP.NE.AND P1, PT, R2, 0x1, PT ;  /* 0x000000010200780c */ /* 0x010fda0003f25270 */
[----:B------:R-:W0:Y:S01]  /*09f0*/  @P1 LDC R19, c[0x0][0x10] ;  /* 0x00000400ff131b82 */ /* 0x000e220000000800 */
[----:B------:R-:W-:Y:S02]  /*0a00*/  @P1 IMAD.MOV.U32 R8, RZ, RZ, R14 ;  /* 0x000000ffff081224 */ /* 0x000fe400078e000e */
[----:B------:R-:W-:Y:S02]  /*0a10*/  @P1 IMAD.MOV.U32 R9, RZ, RZ, RZ ;  /* 0x000000ffff091224 */ /* 0x000fe400078e00ff */
[----:B------:R-:W-:-:S03]  /*0a20*/  @P1 IMAD.MOV.U32 R17, RZ, RZ, RZ ;  /* 0x000000ffff111224 */ /* 0x000fc600078e00ff */
[----:B------:R-:W1:Y:S01]  /*0a30*/  @!P1 LDC R11, c[0x0][0xc] ;  /* 0x00000300ff0b9b82 */ /* 0x000e620000000800 */
[----:B------:R-:W-:Y:S01]  /*0a40*/  ULDC UR4, c[0x0][0xc] ;  /* 0x0000030000047ab9 */ /* 0x000fe20000000800 */
[----:B------:R-:W-:Y:S02]  /*0a50*/  ULDC UR5, c[0x0][0x10] ;  /* 0x0000040000057ab9 */ /* 0x000fe40000000800 */
[----:B------:R-:W-:-:S04]  /*0a60*/  UIMAD.WIDE.U32 UR4, UR4, UR5, URZ ;  /* 0x00000005040472a5 */ /* 0x000fc8000f8e003f */
[----:B------:R-:W2:Y:S01]  /*0a70*/  LDC R2, c[0x0][0x14] ;  /* 0x00000500ff027b82 */ /* 0x000ea20000000800 */
[----:B0-----:R-:W-:-:S04]  /*0a80*/  @P1 IMAD.WIDE.U32 R18, R6, R19, R8 ;  /* 0x0000001306121225 */ /* 0x001fc800078e0008 */
[----:B------:R-:W-:Y:S02]  /*0a90*/  @P1 IMAD.IADD R17, R19, 0x1, R17 ;  /* 0x0000000113111824 */ /* 0x000fe400078e0211 */
[----:B-1----:R-:W-:-:S04]  /*0aa0*/  @!P1 IMAD.WIDE.U32 R8, R11, R14, R6 ;  /* 0x0000000e0b089225 */ /* 0x002fc800078e0006 */
[----:B------:R-:W-:Y:S02]  /*0ab0*/  @!P1 IMAD.MOV.U32 R18, RZ, RZ, R8 ;  /* 0x000000ffff129224 */ /* 0x000fe400078e0008 */
[----:B------:R-:W-:Y:S02]  /*0ac0*/  @!P1 IMAD.MOV.U32 R17, RZ, RZ, R9 ;  /* 0x000000ffff119224 */ /* 0x000fe400078e0009 */
[----:B--2---:R-:W-:-:S04]  /*0ad0*/  IMAD.WIDE.U32 R12, R2, UR4, RZ ;  /* 0x00000004020c7c25 */ /* 0x004fc8000f8e00ff */
[----:B------:R-:W-:Y:S01]  /*0ae0*/  IMAD R23, R2, UR5, RZ ;  /* 0x0000000502177c24 */ /* 0x000fe2000f8e02ff */
[----:B------:R0:W-:Y:S03]  /*0af0*/  STL.64 [R1], R12 ;  /* 0x0000000c01007387 */ /* 0x0001e60000100a00 */
[----:B------:R-:W-:Y:S01]  /*0b00*/  IMAD.IADD R23, R13, 0x1, R23 ;  /* 0x000000010d177824 */ /* 0x000fe200078e0217 */
[----:B------:R-:W-:Y:S06]  /*0b10*/  @P0 BRA `(.L_x_9) ;  /* 0x0000000000200947 */ /* 0x000fec0003800000 */
[----:B------:R-:W-:Y:S01]  /*0b20*/  UISETP.GE.U32.AND UP0, UPT, UR40, 0x5, UPT ;  /* 0x000000052800788c */ /* 0x000fe2000bf06070 */
[----:B------:R-:W-:Y:S01]  /*0b30*/  IADD3 R18, P0, R18, R12, RZ ;  /* 0x0000000c12127210 */ /* 0x000fe20007f1e0ff */
[----:B------:R-:W-:Y:S01]  /*0b40*/  UIMAD.WIDE.U32 UR4, UR40, -0x33333333, URZ ;  /* 0xcccccccd280478a5 */ /* 0x000fe2000f8e003f */
[----:B------:R-:W-:-:S03]  /*0b50*/  UMOV UR38, URZ ;  /* 0x0000003f00267c82 */ /* 0x000fc60008000000 */
[----:B------:R-:W-:Y:S01]  /*0b60*/  USHF.R.U32.HI UR4, URZ, 0x2, UR5 ;  /* 0x000000023f047899 */ /* 0x000fe20008011605 */
[----:B------:R-:W-:-:S03]  /*0b70*/  IMAD.X R17, R23, 0x1, R17, P0 ;  /* 0x0000000117117824 */ /* 0x000fc600000e0611 */
[----:B------:R-:W-:Y:S02]  /*0b80*/  UIMAD UR39, UR4, -0x5, UR40 ;  /* 0xfffffffb042778a4 */ /* 0x000fe4000f8e0228 */
[----:B------:R-:W-:-:S12]  /*0b90*/  @UP0 ULOP3.LUT UR38, UR4, 0x1, URZ, 0xc0, !UPT ;  /* 0x0000000104260892 */ /* 0x000fd8000f8ec03f */
.L_x_9:
[----:B------:R-:W-:Y:S01]  /*0ba0*/  ISETP.GE.U32.AND P0, PT, R18, UR8, PT ;  /* 0x0000000812007c0c */ /* 0x000fe2000bf06070 */
[----:B------:R-:W-:Y:S01]  /*0bb0*/  IMAD.MOV.U32 R19, RZ, RZ, -0x1 ;  /* 0xffffffffff137424 */ /* 0x000fe200078e00ff */
[----:B------:R-:W-:Y:S01]  /*0bc0*/  PRMT R8, RZ, 0x7610, R8 ;  /* 0x00007610ff087816 */ /* 0x000fe20000000008 */
[----:B------:R-:W-:Y:S01]  /*0bd0*/  IMAD.MOV.U32 R22, RZ, RZ, -0x1 ;  /* 0xffffffffff167424 */ /* 0x000fe200078e00ff */
[----:B------:R-:W-:Y:S01]  /*0be0*/  ISETP.GE.U32.AND.EX P0, PT, R17, UR9, PT, P0 ;  /* 0x0000000911007c0c */ /* 0x000fe2000bf06100 */
[----:B------:R-:W-:-:S12]  /*0bf0*/  IMAD.MOV.U32 R2, RZ, RZ, -0x1 ;  /* 0xffffffffff027424 */ /* 0x000fd800078e00ff */
[----:B------:R-:W-:Y:S05]  /*0c00*/  @P0 BRA `(.L_x_10) ;  /* 0x00000004005c0947 */ /* 0x000fea0003800000 */
[----:B------:R-:W1:Y:S01]  /*0c10*/  LDC.64 R20, c[0x0][0x628] ;  /* 0x00018a00ff147b82 */ /* 0x000e620000000a00 */
[----:B------:R-:W-:Y:S02]  /*0c20*/  IMAD.MOV.U32 R8, RZ, RZ, R18 ;  /* 0x000000ffff087224 */ /* 0x000fe400078e0012 */
[----:B------:R-:W-:-:S05]  /*0c30*/  IMAD.MOV.U32 R9, RZ, RZ, R17 ;  /* 0x000000ffff097224 */ /* 0x000fca00078e0011 */
[----:B------:R-:W2:Y:S08]  /*0c40*/  LDC R2, c[0x0][0x630] ;  /* 0x00018c00ff027b82 */ /* 0x000eb00000000800 */
[----:B------:R-:W3:Y:S01]  /*0c50*/  LDC.64 R24, c[0x0][0x620] ;  /* 0x00018800ff187b82 */ /* 0x000ee20000000a00 */
[----:B-1----:R-:W-:-:S04]  /*0c60*/  ISETP.NE.U32.AND P0, PT, R20, RZ, PT ;  /* 0x000000ff1400720c */ /* 0x002fc80003f05070 */
[----:B------:R-:W-:-:S13]  /*0c70*/  ISETP.NE.AND.EX P0, PT, R21, RZ, PT, P0 ;  /* 0x000000ff1500720c */ /* 0x000fda0003f05300 */
[----:B--23--:R-:W-:Y:S05]  /*0c80*/  @!P0 BRA `(.L_x_11) ;  /* 0x0000000000288947 */ /* 0x00cfea0003800000 */
[----:B0-----:R-:W0:Y:S02]  /*0c90*/  LDC R13, c[0x0][0x634] ;  /* 0x00018d00ff0d7b82 */ /* 0x001e240000000800 */
[----:B0-----:R-:W-:-:S05]  /*0ca0*/  IADD3 R13, P0, R18, R13, RZ ;  /* 0x0000000d120d7210 */ /* 0x001fca0007f1e0ff */
[----:B------:R-:W-:-:S04]  /*0cb0*/  IMAD.X R15, RZ, RZ, R17, P0 ;  /* 0x000000ffff0f7224 */ /* 0x000fc800000e0611 */
[----:B------:R-:W-:-:S04]  /*0cc0*/  IMAD.WIDE.U32 R8, R15, R20, RZ ;  /* 0x000000140f087225 */ /* 0x000fc800078e00ff */
[----:B------:R-:W-:-:S04]  /*0cd0*/  IMAD.WIDE.U32 R10, P0, R13, R21, R8 ;  /* 0x000000150d0a7225 */ /* 0x000fc80007800008 */
[----:B------:R-:W-:-:S04]  /*0ce0*/  IMAD.WIDE.U32 R8, R13, R20, RZ ;  /* 0x000000140d087225 */ /* 0x000fc800078e00ff */
[----:B------:R-:W-:Y:S01]  /*0cf0*/  IMAD.X R13, RZ, RZ, RZ, P0 ;  /* 0x000000ffff0d7224 */ /* 0x000fe200000e06ff */
[----:B------:R-:W-:Y:S01]  /*0d00*/  IADD3 RZ, P0, R9, R10, RZ ;  /* 0x0000000a09ff7210 */ /* 0x000fe20007f1e0ff */
[----:B------:R-:W-:-:S04]  /*0d10*/  IMAD.MOV.U32 R12, RZ, RZ, R11 ;  /* 0x000000ffff0c7224 */ /* 0x000fc800078e000b */
[----:B------:R-:W-:-:S08]  /*0d20*/  IMAD.WIDE.U32.X R8, R15, R21, R12, P0 ;  /* 0x000000150f087225 */ /* 0x000fd000000e040c */
.L_x_11:
[-CC-:B------:R-:W-:Y:S01]  /*0d30*/  SHF.R.U64 R31, R8, R2.reuse, R9.reuse ;  /* 0x00000002081f7219 */ /* 0x180fe20000001209 */
[----:B0-----:R-:W0:Y:S01]  /*0d40*/  LDC R12, c[0x0][0x618] ;  /* 0x00018600ff0c7b82 */ /* 0x001e220000000800 */
[----:B------:R-:W-:Y:S01]  /*0d50*/  SHF.R.U32.HI R7, RZ, R2, R9 ;  /* 0x00000002ff077219 */ /* 0x000fe20000011609 */
[----:B------:R-:W-:Y:S01]  /*0d60*/  ULDC UR4, c[0x0][0x150] ;  /* 0x0000540000047ab9 */ /* 0x000fe20000000800 */
[----:B------:R-:W-:Y:S01]  /*0d70*/  IADD3 R11, P0, RZ, -R31, RZ ;  /* 0x8000001fff0b7210 */ /* 0x000fe20007f1e0ff */
[----:B------:R-:W-:Y:S01]  /*0d80*/  IMAD.MOV.U32 R19, RZ, RZ, R17 ;  /* 0x000000ffff137224 */ /* 0x000fe200078e0011 */
[----:B------:R-:W-:-:S03]  /*0d90*/  I2FP.F32.U32 R2, R6 ;  /* 0x0000000600027245 */ /* 0x000fc60000201000 */
[----:B------:R-:W1:Y:S01]  /*0da0*/  LDC.64 R26, c[0x0][0x640] ;  /* 0x00019000ff1a7b82 */ /* 0x000e620000000a00 */
[----:B------:R-:W-:Y:S02]  /*0db0*/  IMAD.X R13, RZ, RZ, ~R7, P0 ;  /* 0x000000ffff0d7224 */ /* 0x000fe400000e0e07 */
[----:B------:R-:W-:Y:S01]  /*0dc0*/  FMUL R2, R2, UR4 ;  /* 0x0000000402027c20 */ /* 0x000fe20008400000 */
[----:B------:R-:W-:Y:S01]  /*0dd0*/  IMAD.WIDE.U32 R8, R11, R24, R18 ;  /* 0x000000180b087225 */ /* 0x000fe200078e0012 */
[----:B------:R-:W-:-:S03]  /*0de0*/  ULDC UR4, c[0x0][0x154] ;  /* 0x0000550000047ab9 */ /* 0x000fc60000000800 */
[----:B------:R-:W-:Y:S01]  /*0df0*/  IMAD R10, R13, R24, RZ ;  /* 0x000000180d0a7224 */ /* 0x000fe200078e02ff */
[----:B------:R-:W2:Y:S01]  /*0e00*/  LDC R7, c[0x0][0x144] ;  /* 0x00005100ff077b82 */ /* 0x000ea20000000800 */
[----:B------:R-:W3:Y:S02]  /*0e10*/  F2I.U32.TRUNC.NTZ R2, R2 ;  /* 0x0000000200027305 */ /* 0x000ee4000020f000 */
[----:B------:R-:W-:-:S04]  /*0e20*/  IMAD R11, R11, R25, R10 ;  /* 0x000000190b0b7224 */ /* 0x000fc800078e020a */
[----:B------:R-:W-:Y:S01]  /*0e30*/  IMAD.IADD R9, R9, 0x1, R11 ;  /* 0x0000000109097824 */ /* 0x000fe200078e020b */
[----:B------:R-:W4:Y:S01]  /*0e40*/  LDC R22, c[0x0][0x608] ;  /* 0x00018200ff167b82 */ /* 0x000f220000000800 */
[----:B------:R-:W-:-:S03]  /*0e50*/  IMAD.MOV.U32 R11, RZ, RZ, -0x1 ;  /* 0xffffffffff0b7424 */ /* 0x000fc600078e00ff */
[--C-:B0-----:R-:W-:Y:S02]  /*0e60*/  SHF.R.U64 R20, R8, R12, R9.reuse ;  /* 0x0000000c08147219 */ /* 0x101fe40000001209 */
[----:B------:R-:W-:Y:S02]  /*0e70*/  I2FP.F32.U32 R8, R14 ;  /* 0x0000000e00087245 */ /* 0x000fe40000201000 */
[----:B------:R-:W0:Y:S01]  /*0e80*/  LDC R24, c[0x0][0x658] ;  /* 0x00019600ff187b82 */ /* 0x000e220000000800 */
[----:B-1----:R-:W-:Y:S01]  /*0e90*/  ISETP.NE.U32.AND P0, PT, R26, RZ, PT ;  /* 0x000000ff1a00720c */ /* 0x002fe20003f05070 */
[----:B---3--:R-:W-:Y:S02]  /*0ea0*/  IMAD.MOV R10, RZ, RZ, -R2 ;  /* 0x000000ffff0a7224 */ /* 0x008fe400078e0a02 */
[----:B------:R-:W-:Y:S01]  /*0eb0*/  FMUL R8, R8, UR4 ;  /* 0x0000000408087c20 */ /* 0x000fe20008400000 */
[----:B------:R-:W-:Y:S02]  /*0ec0*/  SHF.R.U32.HI R9, RZ, R12, R9 ;  /* 0x0000000cff097219 */ /* 0x000fe40000011609 */
[----:B------:R-:W-:Y:S01]  /*0ed0*/  ISETP.NE.AND.EX P0, PT, R27, RZ, PT, P0 ;  /* 0x000000ff1b00720c */ /* 0x000fe20003f05300 */
[----:B------:R1:W3:Y:S01]  /*0ee0*/  F2I.U32.TRUNC.NTZ R15, R8 ;  /* 0x00000008000f7305 */ /* 0x0002e2000020f000 */
[----:B------:R-:W1:Y:S01]  /*0ef0*/  LDC R19, c[0x0][0x148] ;  /* 0x00005200ff137b82 */ /* 0x000e620000000800 */
[----:B--2---:R-:W-:-:S07]  /*0f00*/  IMAD R2, R7, R10, R6 ;  /* 0x0000000a07027224 */ /* 0x004fce00078e0206 */
[----:B------:R-:W2:Y:S01]  /*0f10*/  LDC R25, c[0x0][0x600] ;  /* 0x00018000ff197b82 */ /* 0x000ea20000000800 */
[-CC-:B----4-:R-:W-:Y:S02]  /*0f20*/  SHF.R.U64 R32, R20, R22.reuse, R9.reuse ;  /* 0x0000001614207219 */ /* 0x190fe40000001209 */
[----:B------:R-:W-:Y:S01]  /*0f30*/  SHF.R.U32.HI R7, RZ, R22, R9 ;  /* 0x00000016ff077219 */ /* 0x000fe20000011609 */
[----:B------:R-:W-:-:S04]  /*0f40*/  IMAD.MOV.U32 R9, RZ, RZ, 0x1 ;  /* 0x00000001ff097424 */ /* 0x000fc800078e00ff */
[----:B------:R-:W4:Y:S01]  /*0f50*/  LDC R28, c[0x0][0x648] ;  /* 0x00019200ff1c7b82 */ /* 0x000f220000000800 */
[-C--:B0-----:R-:W-:Y:S02]  /*0f60*/  SHF.L.U32 R6, R11, R24.reuse, RZ ;  /* 0x000000180b067219 */ /* 0x081fe400000006ff */
[--C-:B------:R-:W-:Y:S02]  /*0f70*/  SHF.R.U64 R22, R32, R24, R7.reuse ;  /* 0x0000001820167219 */ /* 0x100fe40000001207 */
[----:B------:R-:W-:Y:S02]  /*0f80*/  LOP3.LUT R13, RZ, R6, RZ, 0x33, !PT ;  /* 0x00000006ff0d7212 */ /* 0x000fe400078e33ff */
[-C--:B------:R-:W-:Y:S01]  /*0f90*/  SHF.R.U32.HI R7, RZ, R24.reuse, R7 ;  /* 0x00000018ff077219 */ /* 0x080fe20000011607 */
[----:B------:R-:W0:Y:S01]  /*0fa0*/  LDC R29, c[0x0][0x638] ;  /* 0x00018e00ff1d7b82 */ /* 0x000e220000000800 */
[----:B------:R-:W-:Y:S01]  /*0fb0*/  SHF.L.U32 R12, R9, R24, RZ ;  /* 0x00000018090c7219 */ /* 0x000fe200000006ff */
[----:B------:R-:W-:-:S06]  /*0fc0*/  IMAD.MOV.U32 R6, RZ, RZ, R22 ;  /* 0x000000ffff067224 */ /* 0x000fcc00078e0016 */
[----:B------:R-:W0:Y:S01]  /*0fd0*/  LDC R30, c[0x0][0x610] ;  /* 0x00018400ff1e7b82 */ /* 0x000e220000000800 */
[----:B-1-3--:R-:W-:Y:S05]  /*0fe0*/  @!P0 BRA `(.L_x_12) ;  /* 0x0000000000288947 */ /* 0x00afea0003800000 */
[----:B------:R-:W1:Y:S02]  /*0ff0*/  LDC R11, c[0x0][0x64c] ;  /* 0x00019300ff0b7b82 */ /* 0x000e640000000800 */
[----:B-1----:R-:W-:-:S05]  /*1000*/  IADD3 R11, P0, R22, R11, RZ ;  /* 0x0000000b160b7210 */ /* 0x002fca0007f1e0ff */
        /* <DEDUP_REMOVED lines=8> */
.L_x_12:
[----:B----4-:R-:W-:Y:S01]  /*1090*/  SHF.R.U64 R6, R6, R28, R7 ;  /* 0x0000001c06067219 */ /* 0x010fe20000001207 */
[----:B--2---:R-:W-:Y:S01]  /*10a0*/  VIADD R7, R25, 0xffffffff ;  /* 0xffffffff19077836 */ /* 0x004fe20000000000 */
[----:B------:R-:W-:Y:S01]  /*10b0*/  LOP3.LUT R13, R32, R13, RZ, 0xc0, !PT ;  /* 0x0000000d200d7212 */ /* 0x000fe200078ec0ff */
[----:B------:R-:W-:Y:S02]  /*10c0*/  IMAD.MOV R15, RZ, RZ, -R15 ;  /* 0x000000ffff0f7224 */ /* 0x000fe400078e0a0f */
[----:B------:R-:W-:Y:S01]  /*10d0*/  IMAD.MOV R8, RZ, RZ, -R6 ;  /* 0x000000ffff087224 */ /* 0x000fe200078e0a06 */
[----:B------:R-:W-:Y:S01]  /*10e0*/  LOP3.LUT R7, R20, R7, RZ, 0xc0, !PT ;  /* 0x0000000714077212 */ /* 0x000fe200078ec0ff */
[----:B------:R-:W-:Y:S02]  /*10f0*/  IMAD R13, R12, R6, R13 ;  /* 0x000000060c0d7224 */ /* 0x000fe400078e020d */
[----:B------:R-:W-:Y:S02]  /*1100*/  @P1 IMAD R2, R19, R15, R14 ;  /* 0x0000000f13021224 */ /* 0x000fe400078e020e */
[----:B0-----:R-:W-:-:S02]  /*1110*/  IMAD R6, R8, R29, R22 ;  /* 0x0000001d08067224 */ /* 0x001fc400078e0216 */
[----:B------:R-:W-:Y:S02]  /*1120*/  IMAD R2, R13, R30, R2 ;  /* 0x0000001e0d027224 */ /* 0x000fe400078e0202 */
[----:B------:R-:W-:Y:S02]  /*1130*/  IMAD R19, R6, R25, R7 ;  /* 0x0000001906137224 */ /* 0x000fe400078e0207 */
[----:B------:R-:W-:-:S03]  /*1140*/  IMAD.MOV.U32 R8, RZ, RZ, 0x1 ;  /* 0x00000001ff087424 */ /* 0x000fc600078e00ff */
[----:B------:R-:W-:Y:S02]  /*1150*/  SEL R22, R19, R2, !P1 ;  /* 0x0000000213167207 */ /* 0x000fe40004800000 */
[----:B------:R-:W-:Y:S01]  /*1160*/  SEL R19, R2, R19, !P1 ;  /* 0x0000001302137207 */ /* 0x000fe20004800000 */
[----:B------:R-:W-:-:S07]  /*1170*/  IMAD.MOV.U32 R2, RZ, RZ, R31 ;  /* 0x000000ffff027224 */ /* 0x000fce00078e001f */
.L_x_10:
[----:B------:R-:W-:Y:S05]  /*1180*/  @!P2 BRA `(.L_x_13) ;  /* 0x000000740058a947 */ /* 0x000fea0003800000 */
[----:B------:R-:W-:-:S13]  /*1190*/  ISETP.GT.U32.AND P0, PT, R33, 0x1, PT ;  /* 0x000000012100780c */ /* 0x000fda0003f04070 */
[----:B------:R-:W-:Y:S05]  /*11a0*/  @P0 EXIT ;  /* 0x000000000000094d */ /* 0x000fea0003800000 */
.L_x_14:
[----:B------:R-:W-:-:S08]  /*11b0*/  NOP ;  /* 0x0000000000007918 */ /* 0x000fd00000000000 */
[----:B------:R-:W1:Y:S02]  /*11c0*/  USETMAXREG.TRY_ALLOC.CTAPOOL UP0, 0xe8 ;  /* 0x000000e8000079c8 */ /* 0x000e640008000600 */
[----:B-1----:R-:W-:-:S13]  /*11d0*/  PLOP3.LUT P0, PT, PT, PT, UP0, 0x80, 0x0 ;  /* 0x000000000000781c */ /* 0x002fda0003f0f008 */
[----:B------:R-:W-:Y:S05]  /*11e0*/  @!P0 BRA `(.L_x_14) ;  /* 0xfffffffc00f08947 */ /* 0x000fea000383ffff */
[----:B------:R-:W-:-:S13]  /*11f0*/  LOP3.LUT P0, RZ, R8, 0xff, RZ, 0xc0, !PT ;  /* 0x000000ff08ff7812 */ /* 0x000fda000780c0ff */
[----:B------:R-:W-:Y:S05]  /*1200*/  @!P0 EXIT ;  /* 0x000000000000894d */ /* 0x000fea0003800000 */
[----:B------:R-:W1:Y:S01]  /*1210*/  S2UR UR4, SR_CgaCtaId ;  /* 0x00000000000479c3 */ /* 0x000e620000008800 */
[----:B------:R-:W-:Y:S01]  /*1220*/  VIADD R6, R5, 0xffffffff ;  /* 0xffffffff05067836 */ /* 0x000fe20000000000 */
[----:B------:R-:W-:Y:S01]  /*1230*/  SHF.R.S32.HI R0, RZ, 0x1f, R3 ;  /* 0x0000001fff007819 */ /* 0x000fe20000011403 */
[----:B------:R-:W-:Y:S01]  /*1240*/  UMOV UR41, 0x400 ;  /* 0x0000040000297882 */ /* 0x000fe20000000000 */
[----:B------:R-:W-:Y:S02]  /*1250*/  UISETP.LT.AND UP0, UPT, UR40, 0x1, UPT ;  /* 0x000000012800788c */ /* 0x000fe4000bf01270 */
[----:B------:R-:W-:Y:S01]  /*1260*/  R2UR UR42, R6 ;  /* 0x00000000062a72ca */ /* 0x000fe200000e0000 */
[----:B------:R-:W-:Y:S01]  /*1270*/  ULDC UR5, c[0x0][0x284] ;  /* 0x0000a10000057ab9 */ /* 0x000fe20000000800 */
[CC--:B------:R-:W-:Y:S01]  /*1280*/  LEA.HI R4, R0.reuse, R3.reuse, RZ, 0x2 ;  /* 0x0000000300047211 */ /* 0x0c0fe200078f10ff */
[----:B------:R-:W-:Y:S01]  /*1290*/  USEL UR43, UR40, 0x1, UP0 ;  /* 0x00000001282b7887 */ /* 0x000fe20008000000 */
[----:B------:R-:W-:Y:S01]  /*12a0*/  LEA.HI R0, R0, R3, RZ, 0x5 ;  /* 0x0000000300007211 */ /* 0x000fe200078f28ff */
[----:B------:R-:W-:Y:S01]  /*12b0*/  USHF.L.U32 UR44, UR40, 0x1, URZ ;  /* 0x00000001282c7899 */ /* 0x000fe2000800063f */
[--C-:B------:R-:W-:Y:S01]  /*12c0*/  SHF.R.S32.HI R154, RZ, 0x2, R4.reuse ;  /* 0x00000002ff9a7819 */ /* 0x100fe20000011404 */
[----:B------:R-:W-:Y:S01]  /*12d0*/  UIADD3 UR43, -UR43, UR40, URZ ;  /* 0x000000282b2b7290 */ /* 0x000fe2000fffe13f */
[----:B------:R-:W-:-:S02]  /*12e0*/  SHF.R.S32.HI R5, RZ, 0x1f, R4 ;  /* 0x0000001fff057819 */ /* 0x000fc40000011404 */
[----:B------:R-:W-:Y:S02]  /*12f0*/  LOP3.LUT R156, R4, 0xfffffffc, RZ, 0xc0, !PT ;  /* 0xfffffffc049c7812 */ /* 0x000fe400078ec0ff */
[----:B------:R-:W-:Y:S01]  /*1300*/  LEA.HI R5, R5, R154, RZ, 0x3 ;  /* 0x0000009a05057211 */ /* 0x000fe200078f18ff */
[----:B------:R-:W-:Y:S01]  /*1310*/  USHF.L.U32 UR42, UR42, 0x3, URZ ;  /* 0x000000032a2a7899 */ /* 0x000fe2000800063f */
[----:B------:R-:W-:Y:S01]  /*1320*/  ISETP.NE.AND P0, PT, R6, RZ, PT ;  /* 0x000000ff0600720c */ /* 0x000fe20003f05270 */
[----:B------:R-:W-:Y:S01]  /*1330*/  IMAD.IADD R156, R3, 0x1, -R156 ;  /* 0x00000001039c7824 */ /* 0x000fe200078e0a9c */
[----:B------:R-:W-:Y:S01]  /*1340*/  LOP3.LUT R5, R5, 0xfffffff8, RZ, 0xc0, !PT ;  /* 0xfffffff805057812 */ /* 0x000fe200078ec0ff */
[----:B-1----:R-:W-:Y:S02]  /*1350*/  ULEA UR41, UR4, UR41, 0x18 ;  /* 0x0000002904297291 */ /* 0x002fe4000f8ec03f */
[----:B------:R-:W-:Y:S01]  /*1360*/  IMAD.U32 R158, RZ, RZ, UR42 ;  /* 0x0000002aff9e7e24 */ /* 0x000fe2000f8e00ff */
[----:B------:R-:W-:Y:S01]  /*1370*/  SEL R163, RZ, 0x1, P0 ;  /* 0x00000001ffa37807 */ /* 0x000fe20000000000 */
[----:B------:R-:W-:Y:S01]  /*1380*/  IMAD.IADD R154, R154, 0x1, -R5 ;  /* 0x000000019a9a7824 */ /* 0x000fe200078e0a05 */
[----:B------:R-:W-:Y:S01]  /*1390*/  UIADD3 UR45, UR41, 0x60, URZ ;  /* 0x00000060292d7890 */ /* 0x000fe2000fffe03f */
[----:B------:R-:W-:-:S02]  /*13a0*/  SHF.R.S32.HI R5, RZ, 0x5, R0 ;  /* 0x00000005ff057819 */ /* 0x000fc40000011400 */
[C---:B------:R-:W-:Y:S02]  /*13b0*/  LOP3.LUT R160, R158.reuse, 0x8, RZ, 0xc0, !PT ;  /* 0x000000089ea07812 */ /* 0x040fe400078ec0ff */
[--C-:B------:R-:W-:Y:S01]  /*13c0*/  SHF.R.S32.HI R155, RZ, 0x1f, R154.reuse ;  /* 0x0000001fff9b7819 */ /* 0x100fe2000001149a */
[C-C-:B------:R-:W-:Y:S01]  /*13d0*/  IMAD R161, R5.reuse, -0x10, -R154.reuse ;  /* 0xfffffff005a17824 */ /* 0x140fe200078e0a9a */
[----:B------:R-:W-:Y:S01]  /*13e0*/  LOP3.LUT R158, R158, 0x8, RZ, 0xc, !PT ;  /* 0x000000089e9e7812 */ /* 0x000fe200078e0cff */
[----:B------:R-:W-:Y:S01]  /*13f0*/  IMAD.U32 R159, RZ, RZ, UR45 ;  /* 0x0000002dff9f7e24 */ /* 0x000fe2000f8e00ff */
[----:B------:R-:W-:Y:S01]  /*1400*/  LOP3.LUT R160, R160, 0x18, RZ, 0x3c, !PT ;  /* 0x00000018a0a07812 */ /* 0x000fe200078e3cff */
[----:B------:R-:W-:-:S04]  /*1410*/  IMAD.WIDE R154, R5, 0x10, R154 ;  /* 0x00000010059a7825 */ /* 0x000fc800078e029a */
[----:B------:R-:W-:Y:S02]  /*1420*/  VIADD R157, R159, UR42 ;  /* 0x0000002a9f9d7c36 */ /* 0x000fe40008000000 */
[----:B------:R-:W-:-:S07]  /*1430*/  VIADD R161, R161, UR5 ;  /* 0x00000005a1a17c36 */ /* 0x000fce0008000000 */
.L_x_294:
[----:B------:R-:W-:Y:S01]  /*1440*/  SHF.L.U32 R0, R163, 0x1f, RZ ;  /* 0x0000001fa3007819 */ /* 0x000fe200000006ff */
[----:B------:R-:W-:Y:S02]  /*1450*/  ULDC UR4, c[0x0][0x28c] ;  /* 0x0000a30000047ab9 */ /* 0x000fe40000000800 */
[----:B------:R-:W-:Y:S01]  /*1460*/  ISETP.LT.AND P1, PT, RZ, UR4, PT ;  /* 0x00000004ff007c0c */ /* 0x000fe2000bf21270 */
[----:B-1----:R-:W1:Y:S02]  /*1470*/  SYNCS.PHASECHK.TRANS64.TRYWAIT P0, [R159+UR42], R0 ;  /* 0x000000009f0075a7 */ /* 0x002e64000800016a */
[----:B-1-34-:R-:W-:Y:S10]  /*1480*/  @!P0 BRA `(.L_x_15) ;  /* 0x0000008000b48947 */ /* 0x01aff40003800000 */
.L_x_317:
[----:B------:R-:W-:Y:S05]  /*1490*/  @P1 BRA `(.L_x_16) ;  /* 0x0000000000401947 */ /* 0x000fea0003800000 */
[----:B-1----:R-:W-:Y:S01]  /*14a0*/  MOV R0, 0x0 ;  /* 0x0000000000007802 */ /* 0x002fe20000000f00 */
[----:B------:R-:W-:Y:S01]  /*14b0*/  ULDC.64 UR4, c[0x4][0x68] ;  /* 0x01001a0000047ab9 */ /* 0x000fe20000000a00 */
[----:B------:R-:W-:Y:S01]  /*14c0*/  ULDC.64 UR6, c[0x4][0x8] ;  /* 0x0100020000067ab9 */ /* 0x000fe20000000a00 */
[----:B------:R-:W-:Y:S01]  /*14d0*/  IMAD.U32 R4, RZ, RZ, UR4 ;  /* 0x00000004ff047e24 */ /* 0x000fe2000f8e00ff */
[----:B------:R1:W2:Y:S01]  /*14e0*/  LDC.64 R14, c[0x4][R0] ;  /* 0x01000000000e7b82 */ /* 0x0002a20000000a00 */
[----:B------:R-:W-:Y:S01]  /*14f0*/  IMAD.U32 R5, RZ, RZ, UR5 ;  /* 0x00000005ff057e24 */ /* 0x000fe2000f8e00ff */
[----:B------:R-:W-:Y:S01]  /*1500*/  ULDC.64 UR4, c[0x4][0x70] ;  /* 0x01001c0000047ab9 */ /* 0x000fe20000000a00 */
[----:B------:R-:W-:Y:S02]  /*1510*/  IMAD.U32 R10, RZ, RZ, UR6 ;  /* 0x00000006ff0a7e24 */ /* 0x000fe4000f8e00ff */
[----:B------:R-:W-:Y:S02]  /*1520*/  IMAD.U32 R6, RZ, RZ, UR4 ;  /* 0x00000004ff067e24 */ /* 0x000fe4000f8e00ff */
[----:B------:R-:W-:-:S02]  /*1530*/  IMAD.U32 R7, RZ, RZ, UR5 ;  /* 0x00000005ff077e24 */ /* 0x000fc4000f8e00ff */
[----:B------:R-:W-:Y:S02]  /*1540*/  IMAD.U32 R11, RZ, RZ, UR7 ;  /* 0x00000007ff0b7e24 */ /* 0x000fe4000f8e00ff */
[----:B------:R-:W-:Y:S02]  /*1550*/  IMAD.MOV.U32 R8, RZ, RZ, 0x1e1 ;  /* 0x000001e1ff087424 */ /* 0x000fe400078e00ff */
[----:B0-----:R-:W-:Y:S02]  /*1560*/  IMAD.MOV.U32 R12, RZ, RZ, 0x1 ;  /* 0x00000001ff0c7424 */ /* 0x001fe400078e00ff */
[----:B-1----:R-:W-:-:S07]  /*1570*/  IMAD.MOV.U32 R13, RZ, RZ, RZ ;  /* 0x000000ffff0d7224 */ /* 0x002fce00078e00ff */
[----:B------:R-:W-:-:S07]  /*1580*/  LEPC R20, `(.L_x_16) ;  /* 0x000000001014794e */ /* 0x000fce0000000000 */
[----:B--2--5:R-:W-:Y:S05]  /*1590*/  CALL.ABS.NOINC R14 ;  /* 0x000000000e007343 */ /* 0x024fea0003c00000 */
.L_x_16:
[----:B-1----:R-:W-:-:S04]  /*15a0*/  LOP3.LUT R0, R16, 0x1, RZ, 0xfc, !PT ;  /* 0x0000000110007812 */ /* 0x002fc800078efcff */
[----:B------:R-:W-:-:S13]  /*15b0*/  ISETP.NE.AND P0, PT, R0, 0x3, PT ;  /* 0x000000030000780c */ /* 0x000fda0003f05270 */
[----:B------:R-:W-:Y:S05]  /*15c0*/  @!P0 BRA `(.L_x_17) ;  /* 0x0000000000048947 */ /* 0x000fea0003800000 */
[----:B------:R-:W-:Y:S01]  /*15d0*/  BPT.TRAP 0x1 ;  /* 0x000000040000795c */ /* 0x000fe20000300000 */
.L_x_17:
[----:B------:R-:W-:Y:S02]  /*15e0*/  IMAD.U32 R3, RZ, RZ, UR39 ;  /* 0x00000027ff037e24 */ /* 0x000fe4000f8e00ff */
[----:B------:R-:W-:-:S03]  /*15f0*/  IMAD.U32 R0, RZ, RZ, UR38 ;  /* 0x00000026ff007e24 */ /* 0x000fc6000f8e00ff */
[----:B------:R-:W-:Y:S02]  /*1600*/  LEA R3, R3, UR41, 0x3 ;  /* 0x0000002903037c11 */ /* 0x000fe4000f8e18ff */
[----:B------:R-:W-:-:S04]  /*1610*/  SHF.L.U32 R0, R0, 0x1f, RZ ;  /* 0x0000001f00007819 */ /* 0x000fc800000006ff */
[----:B------:R1:W2:Y:S01]  /*1620*/  SYNCS.PHASECHK.TRANS64.TRYWAIT P1, [R3+URZ], R0 ;  /* 0x00000000030075a7 */ /* 0x0002a2000802017f */
[----:B------:R-:W-:Y:S05]  /*1630*/  @!P0 BRA `(.L_x_18) ;  /* 0x0000000000048947 */ /* 0x000fea0003800000 */
[----:B------:R-:W-:Y:S01]  /*1640*/  BPT.TRAP 0x1 ;  /* 0x000000040000795c */ /* 0x000fe20000300000 */
.L_x_18:
[----:B------:R-:W-:-:S05]  /*1650*/  IMAD.U32 R4, RZ, RZ, UR43 ;  /* 0x0000002bff047e24 */ /* 0x000fca000f8e00ff */
[----:B------:R-:W-:Y:S01]  /*1660*/  ISETP.GE.AND P2, PT, R4, 0x1, PT ;  /* 0x000000010400780c */ /* 0x000fe20003f46270 */
[----:B--2---:R-:W-:-:S12]  /*1670*/  @P1 BRA `(.L_x_19) ;  /* 0x0000000000081947 */ /* 0x004fd80003800000 */
[----:B------:R-:W2:Y:S02]  /*1680*/  SYNCS.PHASECHK.TRANS64.TRYWAIT P1, [R3+URZ], R0 ;  /* 0x00000000030075a7 */ /* 0x000ea4000802017f */
[----:B--2---:R-:W-:Y:S05]  /*1690*/  @!P1 BRA `(.L_x_20) ;  /* 0x0000008000449947 */ /* 0x004fea0003800000 */
.L_x_19:
[----:B------:R-:W-:Y:S05]  /*16a0*/  WARPSYNC.ALL ;  /* 0x0000000000007948 */ /* 0x000fea0003800000 */
[----:B------:R-:W-:Y:S01]  /*16b0*/  UIADD3 UR4, UR41, 0x180, URZ ;  /* 0x0000018029047890 */ /* 0x000fe2000fffe03f */
[----:B------:R-:W-:Y:S01]  /*16c0*/  WARPGROUP.ARRIVE ;  /* 0x00000000000079c5 */ /* 0x000fe20000000000 */
[----:B------:R-:W-:Y:S02]  /*16d0*/  UIADD3 UR5, UR41, 0x2980, URZ ;  /* 0x0000298029057890 */ /* 0x000fe4000fffe03f */
[----:B------:R-:W-:Y:S02]  /*16e0*/  USHF.R.U32.HI UR4, URZ, 0x4, UR4 ;  /* 0x000000043f047899 */ /* 0x000fe40008011604 */
[----:B------:R-:W-:-:S02]  /*16f0*/  USHF.R.U32.HI UR5, URZ, 0x4, UR5 ;  /* 0x000000043f057899 */ /* 0x000fc40008011605 */
[----:B------:R-:W-:Y:S02]  /*1700*/  ULOP3.LUT UR4, UR4, 0x3fff, URZ, 0xc0, !UPT ;  /* 0x00003fff04047892 */ /* 0x000fe4000f8ec03f */
[----:B------:R-:W-:Y:S02]  /*1710*/  ULOP3.LUT UR5, UR5, 0x3fff, URZ, 0xc0, !UPT ;  /* 0x00003fff05057892 */ /* 0x000fe4000f8ec03f */
[----:B------:R-:W-:Y:S02]  /*1720*/  ULOP3.LUT UR11, UR4, 0x10000, URZ, 0xfc, !UPT ;  /* 0x00010000040b7892 */ /* 0x000fe4000f8efc3f */
[----:B------:R-:W-:Y:S02]  /*1730*/  ULOP3.LUT UR10, UR5, 0x10000, URZ, 0xfc, !UPT ;  /* 0x00010000050a7892 */ /* 0x000fe4000f8efc3f */
[----:B------:R-:W-:Y:S02]  /*1740*/  ULEA UR4, UR39, UR11, 0x7 ;  /* 0x0000000b27047291 */ /* 0x000fe4000f8e383f */
[----:B------:R-:W-:Y:S01]  /*1750*/  ULEA UR6, UR39, UR10, 0x9 ;  /* 0x0000000a27067291 */ /* 0x000fe2000f8e483f */
[----:B------:R-:W-:Y:S01]  /*1760*/  UMOV UR5, 0xc0000010 ;  /* 0xc000001000057882 */ /* 0x000fe20000000000 */
[----:B------:R-:W-:-:S07]  /*1770*/  UMOV UR7, 0xc0000010 ;  /* 0xc000001000077882 */ /* 0x000fce0000000000 */
[----:B------:R-:W-:Y:S03]  /*1780*/  IGMMA.64x256x32.S8.S8 R24, gdesc[UR4], RZ, !UPT, gsb0 ;  /* 0x06600000041879f1 */ /* 0x000fe6000c0410ff */
[----:B------:R-:W-:Y:S02]  /*1790*/  WARPGROUP.DEPBAR.LE gsb0, 0x0 ;  /* 0x00008000000079c5 */ /* 0x000fe40000010000 */
[----:B------:R-:W-:Y:S05]  /*17a0*/  @!P2 BRA `(.L_x_21) ;  /* 0x0000000000b4a947 */ /* 0x000fea0003800000 */
[----:B------:R-:W-:Y:S01]  /*17b0*/  UIADD3 UR4, UR39, 0x1, URZ ;  /* 0x0000000127047890 */ /* 0x000fe2000fffe03f */
[----:B-12---:R-:W-:Y:S01]  /*17c0*/  IMAD.U32 R0, RZ, RZ, UR43 ;  /* 0x0000002bff007e24 */ /* 0x006fe2000f8e00ff */
[----:B------:R-:W-:Y:S02]  /*17d0*/  UMOV UR9, UR39 ;  /* 0x0000002700097c82 */ /* 0x000fe40008000000 */
[----:B------:R-:W-:-:S04]  /*17e0*/  UISETP.NE.AND UP0, UPT, UR4, 0x5, UPT ;  /* 0x000000050400788c */ /* 0x000fc8000bf05270 */
[----:B------:R-:W-:Y:S02]  /*17f0*/  USEL UR5, URZ, 0x1, UP0 ;  /* 0x000000013f057887 */ /* 0x000fe40008000000 */
[----:B------:R-:W-:Y:S02]  /*1800*/  USEL UR8, UR4, URZ, UP0 ;  /* 0x0000003f04087287 */ /* 0x000fe40008000000 */
[----:B------:R-:W-:-:S06]  /*1810*/  ULOP3.LUT UR5, UR38, UR5, URZ, 0x3c, !UPT ;  /* 0x0000000526057292 */ /* 0x000fcc000f8e3c3f */
[----:B------:R-:W-:-:S07]  /*1820*/  IMAD.U32 R5, RZ, RZ, UR5 ;  /* 0x00000005ff057e24 */ /* 0x000fce000f8e00ff */
.L_x_28:
[----:B-12---:R-:W-:Y:S05]  /*1830*/  @!P0 BRA `(.L_x_22) ;  /* 0x0000000000048947 */ /* 0x006fea0003800000 */
[----:B------:R-:W-:Y:S01]  /*1840*/  BPT.TRAP 0x1 ;  /* 0x000000040000795c */ /* 0x000fe20000300000 */
.L_x_22:
[----:B------:R-:W-:Y:S01]  /*1850*/  ULEA UR4, UR8, UR41, 0x3 ;  /* 0x0000002908047291 */ /* 0x000fe2000f8e183f */
[----:B------:R-:W-:-:S08]  /*1860*/  SHF.L.U32 R3, R5, 0x1f, RZ ;  /* 0x0000001f05037819 */ /* 0x000fd000000006ff */
[----:B------:R1:W2:Y:S01]  /*1870*/  SYNCS.PHASECHK.TRANS64.TRYWAIT P1, [UR4], R3 ;  /* 0x00000003ff0075a7 */ /* 0x0002a20008020144 */
[----:B------:R-:W-:Y:S05]  /*1880*/  @!P0 BRA `(.L_x_23) ;  /* 0x0000000000048947 */ /* 0x000fea0003800000 */
[----:B------:R-:W-:Y:S01]  /*1890*/  BPT.TRAP 0x1 ;  /* 0x000000040000795c */ /* 0x000fe20000300000 */
.L_x_23:
[----:B--2---:R-:W-:Y:S05]  /*18a0*/  @P1 BRA `(.L_x_24) ;  /* 0x0000000000081947 */ /* 0x004fea0003800000 */
[----:B------:R-:W2:Y:S02]  /*18b0*/  SYNCS.PHASECHK.TRANS64.TRYWAIT P1, [UR4], R3 ;  /* 0x00000003ff0075a7 */ /* 0x000ea40008020144 */
[----:B--2---:R-:W-:Y:S05]  /*18c0*/  @!P1 BRA `(.L_x_25) ;  /* 0x0000007c00cc9947 */ /* 0x004fea0003800000 */
.L_x_24:
[----:B------:R-:W-:Y:S01]  /*18d0*/  ULEA UR4, UR8, UR11, 0x7 ;  /* 0x0000000b08047291 */ /* 0x000fe2000f8e383f */
[----:B------:R-:W-:Y:S01]  /*18e0*/  WARPGROUP.ARRIVE ;  /* 0x00000000000079c5 */ /* 0x000fe20000000000 */
[----:B------:R-:W-:Y:S01]  /*18f0*/  ULEA UR6, UR8, UR10, 0x9 ;  /* 0x0000000a08067291 */ /* 0x000fe2000f8e483f */
[----:B------:R-:W-:Y:S01]  /*1900*/  UMOV UR5, 0xc0000010 ;  /* 0xc000001000057882 */ /* 0x000fe20000000000 */
[----:B------:R-:W-:-:S07]  /*1910*/  UMOV UR7, 0xc0000010 ;  /* 0xc000001000077882 */ /* 0x000fce0000000000 */
[----:B------:R-:W-:Y:S03]  /*1920*/  IGMMA.64x256x32.S8.S8 R24, gdesc[UR4], R24, gsb0 ;  /* 0x06600000041879f1 */ /* 0x000fe60008041018 */
[----:B------:R-:W-:Y:S02]  /*1930*/  WARPGROUP.DEPBAR.LE gsb0, 0x0 ;  /* 0x00008000000079c5 */ /* 0x000fe40000010000 */
[----:B------:R-:W-:Y:S05]  /*1940*/  @!P0 BRA `(.L_x_26) ;  /* 0x0000000000048947 */ /* 0x000fea0003800000 */
[----:B------:R-:W-:Y:S01]  /*1950*/  BPT.TRAP 0x1 ;  /* 0x000000040000795c */ /* 0x000fe20000300000 */
.L_x_26:
[----:B------:R-:W-:Y:S01]  /*1960*/  ULEA UR4, UR9, UR41, 0x3 ;  /* 0x0000002909047291 */ /* 0x000fe2000f8e183f */
[----:B------:R-:W-:-:S03]  /*1970*/  ISETP.GT.U32.AND P1, PT, R16, 0x1, PT ;  /* 0x000000011000780c */ /* 0x000fc60003f24070 */
[----:B------:R-:W-:-:S04]  /*1980*/  UIADD3 UR4, UR4, 0x28, URZ ;  /* 0x0000002804047890 */ /* 0x000fc8000fffe03f */
[----:B------:R-:W-:-:S09]  /*1990*/  UPRMT UR4, URZ, 0x654, UR4 ;  /* 0x000006543f047896 */ /* 0x000fd20008000004 */
[----:B------:R-:W-:Y:S01]  /*19a0*/  SYNCS.ARRIVE.TRANS64.RED.A1T0 RZ, [UR4], RZ ;  /* 0x000000ffffff79a7 */ /* 0x000fe20008100404 */
[----:B------:R-:W-:Y:S05]  /*19b0*/  @P1 BRA `(.L_x_27) ;  /* 0x0000000000041947 */ /* 0x000fea0003800000 */
[----:B------:R-:W-:Y:S01]  /*19c0*/  BPT.TRAP 0x1 ;  /* 0x000000040000795c */ /* 0x000fe20000300000 */
.L_x_27:
[----:B------:R-:W-:Y:S01]  /*19d0*/  UIADD3 UR8, UR8, 0x1, URZ ;  /* 0x0000000108087890 */ /* 0x000fe2000fffe03f */
[C---:B------:R-:W-:Y:S01]  /*19e0*/  ISETP.GT.AND P1, PT, R0.reuse, 0x1, PT ;  /* 0x000000010000780c */ /* 0x040fe20003f24270 */
[----:B------:R-:W-:Y:S01]  /*19f0*/  UIADD3 UR9, UR9, 0x1, URZ ;  /* 0x0000000109097890 */ /* 0x000fe2000fffe03f */
[----:B------:R-:W-:Y:S01]  /*1a00*/  VIADD R0, R0, 0xffffffff ;  /* 0xffffffff00007836 */ /* 0x000fe20000000000 */
[----:B------:R-:W-:Y:S02]  /*1a10*/  UISETP.NE.AND UP0, UPT, UR8, 0x5, UPT ;  /* 0x000000050800788c */ /* 0x000fe4000bf05270 */
[----:B------:R-:W-:Y:S02]  /*1a20*/  UISETP.NE.AND UP1, UPT, UR9, 0x5, UPT ;  /* 0x000000050900788c */ /* 0x000fe4000bf25270 */
[----:B------:R-:W-:Y:S02]  /*1a30*/  USEL UR4, URZ, 0x1, UP0 ;  /* 0x000000013f047887 */ /* 0x000fe40008000000 */
[----:B------:R-:W-:-:S02]  /*1a40*/  USEL UR8, UR8, URZ, UP0 ;  /* 0x0000003f08087287 */ /* 0x000fc40008000000 */
[----:B------:R-:W-:Y:S02]  /*1a50*/  USEL UR9, UR9, URZ, UP1 ;  /* 0x0000003f09097287 */ /* 0x000fe40008800000 */
[----:B------:R-:W-:Y:S01]  /*1a60*/  LOP3.LUT R5, R5, UR4, RZ, 0x3c, !PT ;  /* 0x0000000405057c12 */ /* 0x000fe2000f8e3cff */
[----:B------:R-:W-:Y:S09]  /*1a70*/  @P1 BRA `(.L_x_28) ;  /* 0xfffffffc006c1947 */ /* 0x000ff2000383ffff */
.L_x_21:
[----:B-12---:R-:W1:Y:S01]  /*1a80*/  LDC R0, c[0x0][0x28c] ;  /* 0x0000a300ff007b82 */ /* 0x006e620000000800 */
[----:B------:R2:W-:Y:S01]  /*1a90*/  SYNCS.ARRIVE.TRANS64.A1T0 RZ, [R158+UR45], RZ ;  /* 0x000000ff9eff79a7 */ /* 0x0005e2000810002d */
[----:B-1----:R-:W-:-:S13]  /*1aa0*/  ISETP.GE.AND P1, PT, R0, 0x1, PT ;  /* 0x000000010000780c */ /* 0x002fda0003f26270 */
[----:B--2---:R-:W-:Y:S05]  /*1ab0*/  @!P1 BRA `(.L_x_29) ;  /* 0x0000000000349947 */ /* 0x004fea0003800000 */
[----:B------:R-:W-:Y:S05]  /*1ac0*/  @!P0 BRA `(.L_x_30) ;  /* 0x0000000000048947 */ /* 0x000fea0003800000 */
[----:B------:R-:W-:Y:S01]  /*1ad0*/  BPT.TRAP 0x1 ;  /* 0x000000040000795c */ /* 0x000fe20000300000 */
.L_x_30:
[----:B------:R-:W-:Y:S01]  /*1ae0*/  UIADD3 UR6, UR43, UR39, URZ ;  /* 0x000000272b067290 */ /* 0x000fe2000fffe03f */
[----:B------:R-:W-:-:S03]  /*1af0*/  ISETP.GT.U32.AND P0, PT, R16, 0x1, PT ;  /* 0x000000011000780c */ /* 0x000fc60003f04070 */
[----:B------:R-:W-:-:S04]  /*1b00*/  UIMAD.WIDE.U32 UR4, UR6, -0x33333333, URZ ;  /* 0xcccccccd060478a5 */ /* 0x000fc8000f8e003f */
[----:B------:R-:W-:-:S04]  /*1b10*/  USHF.R.U32.HI UR4, URZ, 0x2, UR5 ;  /* 0x000000023f047899 */ /* 0x000fc80008011605 */
[----:B------:R-:W-:-:S04]  /*1b20*/  UIMAD UR6, UR4, -0x5, UR6 ;  /* 0xfffffffb040678a4 */ /* 0x000fc8000f8e0206 */
[----:B------:R-:W-:-:S04]  /*1b30*/  ULEA UR6, UR6, UR41, 0x3 ;  /* 0x0000002906067291 */ /* 0x000fc8000f8e183f */
[----:B------:R-:W-:-:S04]  /*1b40*/  UIADD3 UR6, UR6, 0x28, URZ ;  /* 0x0000002806067890 */ /* 0x000fc8000fffe03f */
[----:B------:R-:W-:-:S09]  /*1b50*/  UPRMT UR6, URZ, 0x654, UR6 ;  /* 0x000006543f067896 */ /* 0x000fd20008000006 */
[----:B------:R-:W-:Y:S01]  /*1b60*/  SYNCS.ARRIVE.TRANS64.RED.A1T0 RZ, [UR6], RZ ;  /* 0x000000ffffff79a7 */ /* 0x000fe20008100406 */
[----:B------:R-:W-:Y:S05]  /*1b70*/  @P0 BRA `(.L_x_29) ;  /* 0x0000000000040947 */ /* 0x000fea0003800000 */
[----:B------:R-:W-:Y:S01]  /*1b80*/  BPT.TRAP 0x1 ;  /* 0x000000040000795c */ /* 0x000fe20000300000 */
.L_x_29:
[----:B------:R-:W-:Y:S01]  /*1b90*/  SHF.L.U32 R0, R163, 0x1f, RZ ;  /* 0x0000001fa3007819 */ /* 0x000fe200000006ff */
[----:B------:R-:W-:Y:S01]  /*1ba0*/  UIADD3 UR39, UR44, UR39, URZ ;  /* 0x000000272c277290 */ /* 0x000fe2000fffe03f */
[----:B------:R-:W1:Y:S01]  /*1bb0*/  LDC R7, c[0x0][0x288] ;  /* 0x0000a200ff077b82 */ /* 0x000e620000000800 */
[----:B------:R-:W-:Y:S01]  /*1bc0*/  UISETP.GE.U32.AND UP1, UPT, UR44, 0x5, UPT ;  /* 0x000000052c00788c */ /* 0x000fe2000bf26070 */
[----:B------:R-:W-:Y:S01]  /*1bd0*/  IMAD.SHL.U32 R8, R156, 0x2, RZ ;  /* 0x000000029c087824 */ /* 0x000fe200078e00ff */
[----:B------:R-:W-:Y:S02]  /*1be0*/  UISETP.GT.U32.AND UP0, UPT, UR39, 0x4, UPT ;  /* 0x000000042700788c */ /* 0x000fe4000bf04070 */
[----:B------:R-:W-:Y:S02]  /*1bf0*/  UIMAD.WIDE.U32 UR4, UR39, -0x33333333, URZ ;  /* 0xcccccccd270478a5 */ /* 0x000fe4000f8e003f */
[----:B------:R-:W-:Y:S01]  /*1c00*/  UISETP.LT.U32.AND UP0, UPT, UR44, 0x5, UP0 ;  /* 0x000000052c00788c */ /* 0x000fe20008701070 */
[----:B------:R-:W2:Y:S01]  /*1c10*/  SYNCS.PHASECHK.TRANS64.TRYWAIT P0, [R159+UR42+0x10], R0 ;  /* 0x000010009f0075a7 */ /* 0x000ea2000800016a */
[----:B------:R-:W-:Y:S01]  /*1c20*/  USHF.R.U32.HI UR4, URZ, 0x2, UR5 ;  /* 0x000000023f047899 */ /* 0x000fe20008011605 */
[----:B------:R-:W-:Y:S01]  /*1c30*/  SHF.R.S32.HI R9, RZ, 0x1f, R8 ;  /* 0x0000001fff097819 */ /* 0x000fe20000011408 */
[----:B------:R-:W-:-:S02]  /*1c40*/  USEL UR6, URZ, 0x1, !UP0 ;  /* 0x000000013f067887 */ /* 0x000fc4000c000000 */
[----:B------:R-:W-:Y:S02]  /*1c50*/  UIMAD UR39, UR4, -0x5, UR39 ;  /* 0xfffffffb042778a4 */ /* 0x000fe4000f8e0227 */
[----:B------:R-:W-:-:S04]  /*1c60*/  ULOP3.LUT UR38, UR38, UR6, URZ, 0x3c, !UPT ;  /* 0x0000000626267292 */ /* 0x000fc8000f8e3c3f */
[----:B------:R-:W-:Y:S01]  /*1c70*/  @UP1 ULOP3.LUT UR38, UR38, 0x1, UR4, 0x78, !UPT ;  /* 0x0000000126261892 */ /* 0x000fe2000f8e7804 */
[----:B-12---:R-:W-:Y:S11]  /*1c80*/  @!P0 BRA `(.L_x_31) ;  /* 0x0000007800f48947 */ /* 0x006ff60003800000 */
.L_x_318:
[----:B-1----:R-:W-:Y:S01]  /*1c90*/  IMAD.SHL.U32 R0, R19, 0x40, RZ ;  /* 0x0000004013007824 */ /* 0x002fe200078e00ff */
[----:B------:R-:W-:Y:S01]  /*1ca0*/  ULDC UR6, c[0x0][0x284] ;  /* 0x0000a10000067ab9 */ /* 0x000fe20000000800 */
[----:B------:R-:W-:Y:S01]  /*1cb0*/  IMAD.SHL.U32 R22, R22, 0x100, RZ ;  /* 0x0000010016167824 */ /* 0x000fe200078e00ff */
[----:B------:R-:W-:Y:S01]  /*1cc0*/  SHF.R.S32.HI R15, RZ, 0x1f, R2 ;  /* 0x0000001fff0f7819 */ /* 0x000fe20000011402 */
[----:B------:R-:W-:Y:S01]  /*1cd0*/  ULDC.64 UR4, c[0x0][0x5d0] ;  /* 0x0001740000047ab9 */ /* 0x000fe20000000a00 */
[----:B------:R-:W-:Y:S01]  /*1ce0*/  ISETP.GE.AND P0, PT, R0, UR6, PT ;  /* 0x0000000600007c0c */ /* 0x000fe2000bf06270 */
[----:B------:R-:W-:Y:S01]  /*1cf0*/  IMAD.WIDE.U32 R4, R2, UR4, R8 ;  /* 0x0000000402047c25 */ /* 0x000fe2000f8e0008 */
[----:B------:R-:W-:Y:S02]  /*1d00*/  SHF.R.S32.HI R14, RZ, 0x1f, R22 ;  /* 0x0000001fff0e7819 */ /* 0x000fe40000011416 */
[C---:B------:R-:W-:Y:S01]  /*1d10*/  ISETP.GE.OR P0, PT, R22.reuse, R7, P0 ;  /* 0x000000071600720c */ /* 0x040fe20000706670 */
[----:B------:R-:W-:Y:S01]  /*1d20*/  IMAD R3, R15, UR4, RZ ;  /* 0x000000040f037c24 */ /* 0x000fe2000f8e02ff */
[----:B------:R-:W-:-:S03]  /*1d30*/  IADD3 R4, P1, R22, R4, RZ ;  /* 0x0000000416047210 */ /* 0x000fc60007f3e0ff */
[----:B------:R-:W-:-:S05]  /*1d40*/  IMAD R3, R2, UR5, R3 ;  /* 0x0000000502037c24 */ /* 0x000fca000f8e0203 */
[----:B------:R-:W-:-:S03]  /*1d50*/  IADD3.X R5, R14, R5, R3, P1, !PT ;  /* 0x000000050e057210 */ /* 0x000fc60000ffe403 */
[----:B------:R-:W-:Y:S05]  /*1d60*/  @P0 BRA `(.L_x_32) ;  /* 0x0000006000b00947 */ /* 0x000fea0003800000 */
[----:B0-----:R-:W0:Y:S01]  /*1d70*/  LDC.64 R12, c[0x0][0x5c8] ;  /* 0x00017200ff0c7b82 */ /* 0x001e220000000a00 */
[----:B------:R-:W-:Y:S01]  /*1d80*/  IMAD.WIDE R10, R19, 0x40, R154 ;  /* 0x00000040130a7825 */ /* 0x000fe200078e029a */
[----:B------:R-:W-:Y:S01]  /*1d90*/  ULDC.64 UR4, c[0x0][0x5c0] ;  /* 0x0001700000047ab9 */ /* 0x000fe20000000a00 */
[----:B------:R-:W-:Y:S02]  /*1da0*/  BSSY B0, `(.L_x_32) ;  /* 0x0000628000007945 */ /* 0x000fe40003800000 */
[----:B------:R-:W-:Y:S02]  /*1db0*/  IMAD.IADD R19, R161, 0x1, -R0 ;  /* 0x00000001a1137824 */ /* 0x000fe400078e0a00 */
[-C--:B0-----:R-:W-:Y:S02]  /*1dc0*/  IMAD R3, R11, R12.reuse, RZ ;  /* 0x0000000c0b037224 */ /* 0x081fe400078e02ff */
[----:B------:R-:W-:-:S04]  /*1dd0*/  IMAD.WIDE.U32 R4, R10, R12, R4 ;  /* 0x0000000c0a047225 */ /* 0x000fc800078e0004 */
[----:B------:R-:W-:Y:S01]  /*1de0*/  IMAD R3, R10, R13, R3 ;  /* 0x0000000d0a037224 */ /* 0x000fe200078e0203 */
[----:B------:R-:W-:-:S03]  /*1df0*/  IADD3 R4, P0, R4, UR4, RZ ;  /* 0x0000000404047c10 */ /* 0x000fc6000ff1e0ff */
[----:B------:R-:W-:Y:S01]  /*1e00*/  IMAD.IADD R3, R5, 0x1, R3 ;  /* 0x0000000105037824 */ /* 0x000fe200078e0203 */
[----:B------:R-:W-:-:S04]  /*1e10*/  LEA R6, P1, R12, R4, 0x3 ;  /* 0x000000040c067211 */ /* 0x000fc800078218ff */
[----:B------:R-:W-:Y:S01]  /*1e20*/  IADD3.X R5, R3, UR5, RZ, P0, !PT ;  /* 0x0000000503057c10 */ /* 0x000fe200087fe4ff */
[----:B------:R-:W-:Y:S01]  /*1e30*/  IMAD R3, R156, -0x2, R7 ;  /* 0xfffffffe9c037824 */ /* 0x000fe200078e0207 */
[----:B-----5:R-:W-:Y:S02]  /*1e40*/  ISETP.NE.AND P0, PT, R152, RZ, PT ;  /* 0x000000ff9800720c */ /* 0x020fe40003f05270 */
[----:B------:R-:W-:Y:S01]  /*1e50*/  LEA.HI.X R7, R12, R5, R13, 0x3, P1 ;  /* 0x000000050c077211 */ /* 0x000fe200008f1c0d */
[----:B------:R-:W-:-:S10]  /*1e60*/  IMAD.IADD R0, R3, 0x1, -R22 ;  /* 0x0000000103007824 */ /* 0x000fd400078e0a16 */
[----:B------:R-:W-:Y:S05]  /*1e70*/  @!P0 BRA `(.L_x_33) ;  /* 0x0000004800608947 */ /* 0x000fea0003800000 */
[----:B------:R-:W0:Y:S01]  /*1e80*/  LDC.64 R20, c[0x0][0x5b0] ;  /* 0x00016c00ff147b82 */ /* 0x000e220000000a00 */
[----:B------:R-:W-:Y:S01]  /*1e90*/  ULDC.64 UR4, c[0x0][0x5b8] ;  /* 0x00016e0000047ab9 */ /* 0x000fe20000000a00 */
[----:B------:R-:W-:Y:S01]  /*1ea0*/  ISETP.GE.AND P1, PT, R19, 0x1, PT ;  /* 0x000000011300780c */ /* 0x000fe20003f26270 */
[----:B------:R-:W-:Y:S01]  /*1eb0*/  IMAD.WIDE.U32 R8, R2, UR4, R8 ;  /* 0x0000000402087c25 */ /* 0x000fe2000f8e0008 */
[----:B------:R-:W-:Y:S02]  /*1ec0*/  BSSY B1, `(.L_x_34) ;  /* 0x000000e000017945 */ /* 0x000fe40003800000 */
[----:B------:R-:W-:Y:S01]  /*1ed0*/  ISETP.LT.OR P5, PT, R0, 0x1, !P1 ;  /* 0x000000010000780c */ /* 0x000fe20004fa1670 */
[----:B------:R-:W-:Y:S01]  /*1ee0*/  IMAD R3, R15, UR4, RZ ;  /* 0x000000040f037c24 */ /* 0x000fe2000f8e02ff */
[----:B------:R-:W1:Y:S01]  /*1ef0*/  LDC.64 R164, c[0x0][0x5a8] ;  /* 0x00016a00ffa47b82 */ /* 0x000e620000000a00 */
[----:B------:R-:W-:Y:S02]  /*1f00*/  IADD3 R12, P0, R22, R8, RZ ;  /* 0x00000008160c7210 */ /* 0x000fe40007f1e0ff */
[----:B------:R-:W-:-:S05]  /*1f10*/  IMAD R3, R2, UR5, R3 ;  /* 0x0000000502037c24 */ /* 0x000fca000f8e0203 */
[----:B------:R-:W-:Y:S01]  /*1f20*/  IADD3.X R13, R14, R9, R3, P0, !PT ;  /* 0x000000090e0d7210 */ /* 0x000fe200007fe403 */
[-C--:B0-----:R-:W-:Y:S02]  /*1f30*/  IMAD R8, R11, R20.reuse, RZ ;  /* 0x000000140b087224 */ /* 0x081fe400078e02ff */
[----:B------:R-:W-:-:S04]  /*1f40*/  IMAD.WIDE.U32 R2, R10, R20, R12 ;  /* 0x000000140a027225 */ /* 0x000fc800078e000c */
[----:B------:R-:W-:Y:S01]  /*1f50*/  IMAD R15, R10, R21, R8 ;  /* 0x000000150a0f7224 */ /* 0x000fe200078e0208 */
[----:B-1----:R-:W-:-:S04]  /*1f60*/  IADD3 R2, P0, R2, R164, RZ ;  /* 0x000000a402027210 */ /* 0x002fc80007f1e0ff */
[----:B------:R-:W-:Y:S01]  /*1f70*/  IADD3.X R3, R165, R3, R15, P0, !PT ;  /* 0x00000003a5037210 */ /* 0x000fe200007fe40f */
[----:B------:R-:W-:Y:S08]  /*1f80*/  @P5 BRA `(.L_x_35) ;  /* 0x0000000000045947 */ /* 0x000ff00003800000 */
[----:B------:R0:W5:Y:S02]  /*1f90*/  LDG.E.U8 R162, desc[UR36][R2.64] ;  /* 0x0000002402a27981 */ /* 0x000164000c1e1100 */
.L_x_35:
[----:B------:R-:W-:Y:S05]  /*1fa0*/  BSYNC B1 ;  /* 0x0000000000017941 */ /* 0x000fea0003800000 */
.L_x_34:
[----:B-----5:R-:W-:Y:S01]  /*1fb0*/  LOP3.LUT R11, R162, 0xffff, RZ, 0xc0, !PT ;  /* 0x0000ffffa20b7812 */ /* 0x020fe200078ec0ff */
[C---:B------:R-:W-:Y:S01]  /*1fc0*/  IMAD.SHL.U32 R8, R20.reuse, 0x8, RZ ;  /* 0x0000000814087824 */ /* 0x040fe200078e00ff */
[----:B------:R-:W-:Y:S01]  /*1fd0*/  SHF.L.U64.HI R9, R20, 0x3, R21 ;  /* 0x0000000314097819 */ /* 0x000fe20000010215 */
[----:B------:R-:W-:Y:S01]  /*1fe0*/  BSSY B1, `(.L_x_36) ;  /* 0x000000e000017945 */ /* 0x000fe20003800000 */
[----:B------:R-:W-:Y:S02]  /*1ff0*/  PRMT R11, R11, 0x8880, RZ ;  /* 0x000088800b0b7816 */ /* 0x000fe400000000ff */
[----:B------:R-:W-:Y:S01]  /*2000*/  ISETP.LT.OR P2, PT, R0, 0x2, !P1 ;  /* 0x000000020000780c */ /* 0x000fe20004f41670 */
[----:B------:R-:W-:Y:S01]  /*2010*/  IMAD.WIDE.U32 R8, R10, R20, R8 ;  /* 0x000000140a087225 */ /* 0x000fe200078e0008 */
[----:B------:R-:W-:-:S03]  /*2020*/  ISETP.GE.AND P0, PT, R19, 0x9, PT ;  /* 0x000000091300780c */ /* 0x000fc60003f06270 */
[----:B------:R-:W-:Y:S01]  /*2030*/  IMAD R10, R11, R152, RZ ;  /* 0x000000980b0a7224 */ /* 0x000fe200078e02ff */
[----:B------:R-:W-:Y:S01]  /*2040*/  IADD3 R8, P3, P4, R12, R164, R8 ;  /* 0x000000a40c087210 */ /* 0x000fe20007c7e008 */
[----:B------:R-:W-:Y:S02]  /*2050*/  IMAD.IADD R14, R15, 0x1, R9 ;  /* 0x000000010f0e7824 */ /* 0x000fe400078e0209 */
[----:B------:R-:W-:-:S05]  /*2060*/  @!P5 IMAD R11, R24, R153, R10 ;  /* 0x00000099180bd224 */ /* 0x000fca00078e020a */
[----:B------:R1:W-:Y:S01]  /*2070*/  @!P5 STG.E.U8 desc[UR36][R4.64], R11 ;  /* 0x0000000b0400d986 */ /* 0x0003e2000c101124 */
[----:B------:R-:W-:Y:S05]  /*2080*/  @P2 BRA `(.L_x_37) ;  /* 0x00000000000c2947 */ /* 0x000fea0003800000 */
[----:B------:R-:W1:Y:S02]  /*2090*/  LDG.E.U8 R162, desc[UR36][R2.64+0x1] ;  /* 0x0000012402a27981 */ /* 0x000e64000c1e1100 */
[----:B-1----:R-:W-:-:S05]  /*20a0*/  PRMT R11, R162, 0x8880, RZ ;  /* 0x00008880a20b7816 */ /* 0x002fca00000000ff */
[----:B------:R-:W-:-:S07]  /*20b0*/  IMAD R10, R11, R152, RZ ;  /* 0x000000980b0a7224 */ /* 0x000fce00078e02ff */
.L_x_37:
[----:B------:R-:W-:Y:S05]  /*20c0*/  BSYNC B1 ;  /* 0x0000000000017941 */ /* 0x000fea0003800000 */
.L_x_36:
[C---:B------:R-:W-:Y:S01]  /*20d0*/  ISETP.LT.OR P5, PT, R0.reuse, 0x1, !P0 ;  /* 0x000000010000780c */ /* 0x040fe200047a1670 */
[----:B------:R-:W-:Y:S01]  /*20e0*/  @!P2 IMAD R25, R25, R153, R10 ;  /* 0x000000991919a224 */ /* 0x000fe200078e020a */
[----:B------:R-:W-:Y:S01]  /*20f0*/  BSSY B1, `(.L_x_38) ;  /* 0x000000a000017945 */ /* 0x000fe20003800000 */
[----:B------:R-:W-:Y:S02]  /*2100*/  IADD3.X R9, R13, R165, R14, P3, P4 ;  /* 0x000000a50d097210 */ /* 0x000fe40001fe840e */
[C---:B------:R-:W-:Y:S01]  /*2110*/  ISETP.LT.OR P3, PT, R0.reuse, 0x2, !P0 ;  /* 0x000000020000780c */ /* 0x040fe20004761670 */
[----:B------:R2:W-:Y:S01]  /*2120*/  @!P2 STG.E.U8 desc[UR36][R4.64+0x1], R25 ;  /* 0x000001190400a986 */ /* 0x0005e2000c101124 */
[C---:B------:R-:W-:Y:S02]  /*2130*/  ISETP.LT.OR P4, PT, R0.reuse, 0x9, !P1 ;  /* 0x000000090000780c */ /* 0x040fe40004f81670 */
[----:B------:R-:W-:-:S04]  /*2140*/  ISETP.LT.OR P2, PT, R0, 0xa, !P1 ;  /* 0x0000000a0000780c */ /* 0x000fc80004f41670 */
[----:B------:R-:W-:Y:S09]  /*2150*/  @P5 BRA `(.L_x_39) ;  /* 0x00000000000c5947 */ /* 0x000ff20003800000 */
[----:B------:R-:W1:Y:S02]  /*2160*/  LDG.E.U8 R162, desc[UR36][R8.64] ;  /* 0x0000002408a27981 */ /* 0x000e64000c1e1100 */
[----:B-1----:R-:W-:-:S05]  /*2170*/  PRMT R11, R162, 0x8880, RZ ;  /* 0x00008880a20b7816 */ /* 0x002fca00000000ff */
[----:B------:R-:W-:-:S07]  /*2180*/  IMAD R10, R11, R152, RZ ;  /* 0x000000980b0a7224 */ /* 0x000fce00078e02ff */
.L_x_39:
[----:B------:R-:W-:Y:S05]  /*2190*/  BSYNC B1 ;  /* 0x0000000000017941 */ /* 0x000fea0003800000 */
.L_x_38:
[----:B-1----:R-:W-:Y:S01]  /*21a0*/  @!P5 IMAD R11, R26, R153, R10 ;  /* 0x000000991a0bd224 */ /* 0x002fe200078e020a */
[----:B------:R-:W-:Y:S04]  /*21b0*/  BSSY B1, `(.L_x_40) ;  /* 0x0000006000017945 */ /* 0x000fe80003800000 */
[----:B------:R1:W-:Y:S01]  /*21c0*/  @!P5 STG.E.U8 desc[UR36][R6.64], R11 ;  /* 0x0000000b0600d986 */ /* 0x0003e2000c101124 */
[----:B------:R-:W-:Y:S05]  /*21d0*/  @P3 BRA `(.L_x_41) ;  /* 0x00000000000c3947 */ /* 0x000fea0003800000 */
[----:B------:R-:W1:Y:S02]  /*21e0*/  LDG.E.U8 R162, desc[UR36][R8.64+0x1] ;  /* 0x0000012408a27981 */ /* 0x000e64000c1e1100 */
[----:B-1----:R-:W-:-:S05]  /*21f0*/  PRMT R11, R162, 0x8880, RZ ;  /* 0x00008880a20b7816 */ /* 0x002fca00000000ff */
[----:B------:R-:W-:-:S07]  /*2200*/  IMAD R10, R11, R152, RZ ;  /* 0x000000980b0a7224 */ /* 0x000fce00078e02ff */
.L_x_41:
[----:B------:R-:W-:Y:S05]  /*2210*/  BSYNC B1 ;  /* 0x0000000000017941 */ /* 0x000fea0003800000 */
.L_x_40:
[----:B------:R-:W-:Y:S01]  /*2220*/  @!P3 IMAD R27, R27, R153, R10 ;  /* 0x000000991b1bb224 */ /* 0x000fe200078e020a */
[----:B------:R-:W-:Y:S04]  /*2230*/  BSSY B1, `(.L_x_42) ;  /* 0x0000006000017945 */ /* 0x000fe80003800000 */
[----:B------:R3:W-:Y:S01]  /*2240*/  @!P3 STG.E.U8 desc[UR36][R6.64+0x1], R27 ;  /* 0x0000011b0600b986 */ /* 0x0007e2000c101124 */
[----:B------:R-:W-:Y:S05]  /*2250*/  @P4 BRA `(.L_x_43) ;  /* 0x00000000000c4947 */ /* 0x000fea0003800000 */
[----:B------:R-:W1:Y:S02]  /*2260*/  LDG.E.U8 R162, desc[UR36][R2.64+0x8] ;  /* 0x0000082402a27981 */ /* 0x000e64000c1e1100 */
[----:B-1----:R-:W-:-:S05]  /*2270*/  PRMT R11, R162, 0x8880, RZ ;  /* 0x00008880a20b7816 */ /* 0x002fca00000000ff */
[----:B------:R-:W-:-:S07]  /*2280*/  IMAD R10, R11, R152, RZ ;  /* 0x000000980b0a7224 */ /* 0x000fce00078e02ff */
.L_x_43:
[----:B------:R-:W-:Y:S05]  /*2290*/  BSYNC B1 ;  /* 0x0000000000017941 */ /* 0x000fea0003800000 */
.L_x_42:
[----:B-1----:R-:W-:Y:S01]  /*22a0*/  @!P4 IMAD R11, R28, R153, R10 ;  /* 0x000000991c0bc224 */ /* 0x002fe200078e020a */
[----:B------:R-:W-:Y:S04]  /*22b0*/  BSSY B1, `(.L_x_44) ;  /* 0x0000006000017945 */ /* 0x000fe80003800000 */
[----:B------:R1:W-:Y:S01]  /*22c0*/  @!P4 STG.E.U8 desc[UR36][R4.64+0x8], R11 ;  /* 0x0000080b0400c986 */ /* 0x0003e2000c101124 */
[----:B------:R-:W-:Y:S05]  /*22d0*/  @P2 BRA `(.L_x_45) ;  /* 0x00000000000c2947 */ /* 0x000fea0003800000 */
[----:B------:R-:W1:Y:S02]  /*22e0*/  LDG.E.U8 R162, desc[UR36][R2.64+0x9] ;  /* 0x0000092402a27981 */ /* 0x000e64000c1e1100 */
[----:B-1----:R-:W-:-:S05]  /*22f0*/  PRMT R11, R162, 0x8880, RZ ;  /* 0x00008880a20b7816 */ /* 0x002fca00000000ff */
[----:B------:R-:W-:-:S07]  /*2300*/  IMAD R10, R11, R152, RZ ;  /* 0x000000980b0a7224 */ /* 0x000fce00078e02ff */
.L_x_45:
[----:B------:R-:W-:Y:S05]  /*2310*/  BSYNC B1 ;  /* 0x0000000000017941 */ /* 0x000fea0003800000 */
.L_x_44:
[C---:B------:R-:W-:Y:S01]  /*2320*/  ISETP.LT.OR P4, PT, R0.reuse, 0x9, !P0 ;  /* 0x000000090000780c */ /* 0x040fe20004781670 */
[----:B------:R-:W-:Y:S01]  /*2330*/  @!P2 IMAD R29, R29, R153, R10 ;  /* 0x000000991d1da224 */ /* 0x000fe200078e020a */
[----:B------:R-:W-:Y:S01]  /*2340*/  BSSY B1, `(.L_x_46) ;  /* 0x0000009000017945 */ /* 0x000fe20003800000 */
[C---:B------:R-:W-:Y:S02]  /*2350*/  ISETP.LT.OR P3, PT, R0.reuse, 0xa, !P0 ;  /* 0x0000000a0000780c */ /* 0x040fe40004761670 */
[C---:B------:R-:W-:Y:S01]  /*2360*/  ISETP.LT.OR P5, PT, R0.reuse, 0x11, !P1 ;  /* 0x000000110000780c */ /* 0x040fe20004fa1670 */
[----:B------:R4:W-:Y:S01]  /*2370*/  @!P2 STG.E.U8 desc[UR36][R4.64+0x9], R29 ;  /* 0x0000091d0400a986 */ /* 0x0009e2000c101124 */
[----:B------:R-:W-:-:S06]  /*2380*/  ISETP.LT.OR P2, PT, R0, 0x12, !P1 ;  /* 0x000000120000780c */ /* 0x000fcc0004f41670 */
[----:B------:R-:W-:Y:S07]  /*2390*/  @P4 BRA `(.L_x_47) ;  /* 0x00000000000c4947 */ /* 0x000fee0003800000 */
[----:B------:R-:W1:Y:S02]  /*23a0*/  LDG.E.U8 R162, desc[UR36][R8.64+0x8] ;  /* 0x0000082408a27981 */ /* 0x000e64000c1e1100 */
[----:B-1----:R-:W-:-:S05]  /*23b0*/  PRMT R11, R162, 0x8880, RZ ;  /* 0x00008880a20b7816 */ /* 0x002fca00000000ff */
[----:B------:R-:W-:-:S07]  /*23c0*/  IMAD R10, R11, R152, RZ ;  /* 0x000000980b0a7224 */ /* 0x000fce00078e02ff */
.L_x_47:
[----:B------:R-:W-:Y:S05]  /*23d0*/  BSYNC B1 ;  /* 0x0000000000017941 */ /* 0x000fea0003800000 */
.L_x_46:
[----:B-1----:R-:W-:Y:S01]  /*23e0*/  @!P4 IMAD R11, R30, R153, R10 ;  /* 0x000000991e0bc224 */ /* 0x002fe200078e020a */
[----:B------:R-:W-:Y:S04]  /*23f0*/  BSSY B1, `(.L_x_48) ;  /* 0x0000006000017945 */ /* 0x000fe80003800000 */
[----:B------:R1:W-:Y:S01]  /*2400*/  @!P4 STG.E.U8 desc[UR36][R6.64+0x8], R11 ;  /* 0x0000080b0600c986 */ /* 0x0003e2000c101124 */
[----:B------:R-:W-:Y:S05]  /*2410*/  @P3 BRA `(.L_x_49) ;  /* 0x00000000000c3947 */ /* 0x000fea0003800000 */
[----:B------:R-:W1:Y:S02]  /*2420*/  LDG.E.U8 R162, desc[UR36][R8.64+0x9] ;  /* 0x0000092408a27981 */ /* 0x000e64000c1e1100 */
[----:B-1----:R-:W-:-:S05]  /*2430*/  PRMT R11, R162, 0x8880, RZ ;  /* 0x00008880a20b7816 */ /* 0x002fca00000000ff */
[----:B------:R-:W-:-:S07]  /*2440*/  IMAD R10, R11, R152, RZ ;  /* 0x000000980b0a7224 */ /* 0x000fce00078e02ff */
.L_x_49:
[----:B------:R-:W-:Y:S05]  /*2450*/  BSYNC B1 ;  /* 0x0000000000017941 */ /* 0x000fea0003800000 */
.L_x_48:
[----:B------:R-:W-:Y:S01]  /*2460*/  @!P3 IMAD R31, R31, R153, R10 ;  /* 0x000000991f1fb224 */ /* 0x000fe200078e020a */
[----:B------:R-:W-:Y:S04]  /*2470*/  BSSY B1, `(.L_x_50) ;  /* 0x0000006000017945 */ /* 0x000fe80003800000 */
[----:B------:R0:W-:Y:S01]  /*2480*/  @!P3 STG.E.U8 desc[UR36][R6.64+0x9], R31 ;  /* 0x0000091f0600b986 */ /* 0x0001e2000c101124 */
[----:B------:R-:W-:Y:S05]  /*2490*/  @P5 BRA `(.L_x_51) ;  /* 0x00000000000c5947 */ /* 0x000fea0003800000 */
[----:B------:R-:W1:Y:S02]  /*24a0*/  LDG.E.U8 R162, desc[UR36][R2.64+0x10] ;  /* 0x0000102402a27981 */ /* 0x000e64000c1e1100 */
[----:B-1----:R-:W-:-:S05]  /*24b0*/  PRMT R11, R162, 0x8880, RZ ;  /* 0x00008880a20b7816 */ /* 0x002fca00000000ff */
[----:B------:R-:W-:-:S07]  /*24c0*/  IMAD R10, R11, R152, RZ ;  /* 0x000000980b0a7224 */ /* 0x000fce00078e02ff */
.L_x_51:
[----:B------:R-:W-:Y:S05]  /*24d0*/  BSYNC B1 ;  /* 0x0000000000017941 */ /* 0x000fea0003800000 */
.L_x_50:
[----:B-1----:R-:W-:Y:S01]  /*24e0*/  @!P5 IMAD R11, R32, R153, R10 ;  /* 0x00000099200bd224 */ /* 0x002fe200078e020a */
[----:B------:R-:W-:Y:S04]  /*24f0*/  BSSY B1, `(.L_x_52) ;  /* 0x0000006000017945 */ /* 0x000fe80003800000 */
[----:B------:R1:W-:Y:S01]  /*2500*/  @!P5 STG.E.U8 desc[UR36][R4.64+0x10], R11 ;  /* 0x0000100b0400d986 */ /* 0x0003e2000c101124 */
[----:B------:R-:W-:Y:S05]  /*2510*/  @P2 BRA `(.L_x_53) ;  /* 0x00000000000c2947 */ /* 0x000fea0003800000 */
[----:B------:R-:W1:Y:S02]  /*2520*/  LDG.E.U8 R162, desc[UR36][R2.64+0x11] ;  /* 0x0000112402a27981 */ /* 0x000e64000c1e1100 */
[----:B-1----:R-:W-:-:S05]  /*2530*/  PRMT R11, R162, 0x8880, RZ ;  /* 0x00008880a20b7816 */ /* 0x002fca00000000ff */
[----:B------:R-:W-:-:S07]  /*2540*/  IMAD R10, R11, R152, RZ ;  /* 0x000000980b0a7224 */ /* 0x000fce00078e02ff */
.L_x_53:
[----:B------:R-:W-:Y:S05]  /*2550*/  BSYNC B1 ;  /* 0x0000000000017941 */ /* 0x000fea0003800000 */
.L_x_52:
        /* <DEDUP_REMOVED lines=11> */
.L_x_55:
[----:B------:R-:W-:Y:S05]  /*2610*/  BSYNC B1 ;  /* 0x0000000000017941 */ /* 0x000fea0003800000 */
.L_x_54:
[----:B-1----:R-:W-:Y:S01]  /*2620*/  @!P4 IMAD R11, R34, R153, R10 ;  /* 0x00000099220bc224 */ /* 0x002fe200078e020a */
[----:B------:R-:W-:Y:S04]  /*2630*/  BSSY B1, `(.L_x_56) ;  /* 0x0000006000017945 */ /* 0x000fe80003800000 */
[----:B------:R1:W-:Y:S01]  /*2640*/  @!P4 STG.E.U8 desc[UR36][R6.64+0x10], R11 ;  /* 0x0000100b0600c986 */ /* 0x0003e2000c101124 */
[----:B------:R-:W-:Y:S05]  /*2650*/  @P3 BRA `(.L_x_57) ;  /* 0x00000000000c3947 */ /* 0x000fea0003800000 */
[----:B------:R-:W1:Y:S02]  /*2660*/  LDG.E.U8 R162, desc[UR36][R8.64+0x11] ;  /* 0x0000112408a27981 */ /* 0x000e64000c1e1100 */
[----:B-1----:R-:W-:-:S05]  /*2670*/  PRMT R11, R162, 0x8880, RZ ;  /* 0x00008880a20b7816 */ /* 0x002fca00000000ff */
[----:B------:R-:W-:-:S07]  /*2680*/  IMAD R10, R11, R152, RZ ;  /* 0x000000980b0a7224 */ /* 0x000fce00078e02ff */
.L_x_57:
[----:B------:R-:W-:Y:S05]  /*2690*/  BSYNC B1 ;  /* 0x0000000000017941 */ /* 0x000fea0003800000 */
.L_x_56:
[----:B------:R-:W-:Y:S01]  /*26a0*/  @!P3 IMAD R35, R35, R153, R10 ;  /* 0x000000992323b224 */ /* 0x000fe200078e020a */
[----:B------:R-:W-:Y:S04]  /*26b0*/  BSSY B1, `(.L_x_58) ;  /* 0x0000006000017945 */ /* 0x000fe80003800000 */
[----:B------:R0:W-:Y:S01]  /*26c0*/  @!P3 STG.E.U8 desc[UR36][R6.64+0x11], R35 ;  /* 0x000011230600b986 */ /* 0x0001e2000c101124 */
[----:B------:R-:W-:Y:S05]  /*26d0*/  @P5 BRA `(.L_x_59) ;  /* 0x00000000000c5947 */ /* 0x000fea0003800000 */
[----:B------:R-:W1:Y:S02]  /*26e0*/  LDG.E.U8 R162, desc[UR36][R2.64+0x18] ;  /* 0x0000182402a27981 */ /* 0x000e64000c1e1100 */
[----:B-1----:R-:W-:-:S05]  /*26f0*/  PRMT R11, R162, 0x8880, RZ ;  /* 0x00008880a20b7816 */ /* 0x002fca00000000ff */
[----:B------:R-:W-:-:S07]  /*2700*/  IMAD R10, R11, R152, RZ ;  /* 0x000000980b0a7224 */ /* 0x000fce00078e02ff */
.L_x_59:
[----:B------:R-:W-:Y:S05]  /*2710*/  BSYNC B1 ;  /* 0x0000000000017941 */ /* 0x000fea0003800000 */
.L_x_58:
[----:B-1----:R-:W-:Y:S01]  /*2720*/  @!P5 IMAD R11, R36, R153, R10 ;  /* 0x00000099240bd224 */ /* 0x002fe200078e020a */
[----:B------:R-:W-:Y:S04]  /*2730*/  BSSY B1, `(.L_x_60) ;  /* 0x0000006000017945 */ /* 0x000fe80003800000 */
[----:B------:R1:W-:Y:S01]  /*2740*/  @!P5 STG.E.U8 desc[UR36][R4.64+0x18], R11 ;  /* 0x0000180b0400d986 */ /* 0x0003e2000c101124 */
[----:B------:R-:W-:Y:S05]  /*2750*/  @P2 BRA `(.L_x_61) ;  /* 0x00000000000c2947 */ /* 0x000fea0003800000 */
[----:B------:R-:W1:Y:S02]  /*2760*/  LDG.E.U8 R162, desc[UR36][R2.64+0x19] ;  /* 0x0000192402a27981 */ /* 0x000e64000c1e1100 */
[----:B-1----:R-:W-:-:S05]  /*2770*/  PRMT R11, R162, 0x8880, RZ ;  /* 0x00008880a20b7816 */ /* 0x002fca00000000ff */
[----:B------:R-:W-:-:S07]  /*2780*/  IMAD R10, R11, R152, RZ ;  /* 0x000000980b0a7224 */ /* 0x000fce00078e02ff */
.L_x_61:
[----:B------:R-:W-:Y:S05]  /*2790*/  BSYNC B1 ;  /* 0x0000000000017941 */ /* 0x000fea0003800000 */
.L_x_60:
        /* <DEDUP_REMOVED lines=11> */
.L_x_63:
[----:B------:R-:W-:Y:S05]  /*2850*/  BSYNC B1 ;  /* 0x0000000000017941 */ /* 0x000fea0003800000 */
.L_x_62:
[----:B-1----:R-:W-:Y:S01]  /*2860*/  @!P4 IMAD R11, R38, R153, R10 ;  /* 0x00000099260bc224 */ /* 0x002fe200078e020a */
[----:B------:R-:W-:Y:S04]  /*2870*/  BSSY B1, `(.L_x_64) ;  /* 0x0000006000017945 */ /* 0x000fe80003800000 */
[----:B------:R1:W-:Y:S01]  /*2880*/  @!P4 STG.E.U8 desc[UR36][R6.64+0x18], R11 ;  /* 0x0000180b0600c986 */ /* 0x0003e2000c101124 */
[----:B------:R-:W-:Y:S05]  /*2890*/  @P3 BRA `(.L_x_65) ;  /* 0x00000000000c3947 */ /* 0x000fea0003800000 */
[----:B------:R-:W1:Y:S02]  /*28a0*/  LDG.E.U8 R162, desc[UR36][R8.64+0x19] ;  /* 0x0000192408a27981 */ /* 0x000e64000c1e1100 */
[----:B-1----:R-:W-:-:S05]  /*28b0*/  PRMT R11, R162, 0x8880, RZ ;  /* 0x00008880a20b7816 */ /* 0x002fca00000000ff */
[----:B------:R-:W-:-:S07]  /*28c0*/  IMAD R10, R11, R152, RZ ;  /* 0x000000980b0a7224 */ /* 0x000fce00078e02ff */
.L_x_65:
[----:B------:R-:W-:Y:S05]  /*28d0*/  BSYNC B1 ;  /* 0x0000000000017941 */ /* 0x000fea0003800000 */
.L_x_64:
[----:B------:R-:W-:Y:S01]  /*28e0*/  @!P3 IMAD R39, R39, R153, R10 ;  /* 0x000000992727b224 */ /* 0x000fe200078e020a */
[----:B------:R-:W-:Y:S04]  /*28f0*/  BSSY B1, `(.L_x_66) ;  /* 0x0000006000017945 */ /* 0x000fe80003800000 */
[----:B------:R0:W-:Y:S01]  /*2900*/  @!P3 STG.E.U8 desc[UR36][R6.64+0x19], R39 ;  /* 0x000019270600b986 */ /* 0x0001e2000c101124 */
[----:B------:R-:W-:Y:S05]  /*2910*/  @P5 BRA `(.L_x_67) ;  /* 0x00000000000c5947 */ /* 0x000fea0003800000 */
[----:B------:R-:W1:Y:S02]  /*2920*/  LDG.E.U8 R162, desc[UR36][R2.64+0x20] ;  /* 0x0000202402a27981 */ /* 0x000e64000c1e1100 */
[----:B-1----:R-:W-:-:S05]  /*2930*/  PRMT R11, R162, 0x8880, RZ ;  /* 0x00008880a20b7816 */ /* 0x002fca00000000ff */
[----:B------:R-:W-:-:S07]  /*2940*/  IMAD R10, R11, R152, RZ ;  /* 0x000000980b0a7224 */ /* 0x000fce00078e02ff */
.L_x_67:
[----:B------:R-:W-:Y:S05]  /*2950*/  BSYNC B1 ;  /* 0x0000000000017941 */ /* 0x000fea0003800000 */
.L_x_66:
[----:B-1----:R-:W-:Y:S01]  /*2960*/  @!P5 IMAD R11, R40, R153, R10 ;  /* 0x00000099280bd224 */ /* 0x002fe200078e020a */
[----:B------:R-:W-:Y:S04]  /*2970*/  BSSY B1, `(.L_x_68) ;  /* 0x0000006000017945 */ /* 0x000fe80003800000 */
[----:B------:R1:W-:Y:S01]  /*2980*/  @!P5 STG.E.U8 desc[UR36][R4.64+0x20], R11 ;  /* 0x0000200b0400d986 */ /* 0x0003e2000c101124 */
[----:B------:R-:W-:Y:S05]  /*2990*/  @P2 BRA `(.L_x_69) ;  /* 0x00000000000c2947 */ /* 0x000fea0003800000 */
[----:B------:R-:W1:Y:S02]  /*29a0*/  LDG.E.U8 R162, desc[UR36][R2.64+0x21] ;  /* 0x0000212402a27981 */ /* 0x000e64000c1e1100 */
[----:B-1----:R-:W-:-:S05]  /*29b0*/  PRMT R11, R162, 0x8880, RZ ;  /* 0x00008880a20b7816 */ /* 0x002fca00000000ff */
[----:B------:R-:W-:-:S07]  /*29c0*/  IMAD R10, R11, R152, RZ ;  /* 0x000000980b0a7224 */ /* 0x000fce00078e02ff */
.L_x_69:
[----:B------:R-:W-:Y:S05]  /*29d0*/  BSYNC B1 ;  /* 0x0000000000017941 */ /* 0x000fea0003800000 */
.L_x_68:
        /* <DEDUP_REMOVED lines=11> */
.L_x_71:
[----:B------:R-:W-:Y:S05]  /*2a90*/  BSYNC B1 ;  /* 0x0000000000017941 */ /* 0x000fea0003800000 */
.L_x_70:
[----:B-1----:R-:W-:Y:S01]  /*2aa0*/  @!P4 IMAD R11, R42, R153, R10 ;  /* 0x000000992a0bc224 */ /* 0x002fe200078e020a */
[----:B------:R-:W-:Y:S04]  /*2ab0*/  BSSY B1, `(.L_x_72) ;  /* 0x0000006000017945 */ /* 0x000fe80003800000 */
[----:B------:R1:W-:Y:S01]  /*2ac0*/  @!P4 STG.E.U8 desc[UR36][R6.64+0x20], R11 ;  /* 0x0000200b0600c986 */ /* 0x0003e2000c101124 */
[----:B------:R-:W-:Y:S05]  /*2ad0*/  @P3 BRA `(.L_x_73) ;  /* 0x00000000000c3947 */ /* 0x000fea0003800000 */
[----:B------:R-:W1:Y:S02]  /*2ae0*/  LDG.E.U8 R162, desc[UR36][R8.64+0x21] ;  /* 0x0000212408a27981 */ /* 0x000e64000c1e1100 */
[----:B-1----:R-:W-:-:S05]  /*2af0*/  PRMT R11, R162, 0x8880, RZ ;  /* 0x00008880a20b7816 */ /* 0x002fca00000000ff */
[----:B------:R-:W-:-:S07]  /*2b00*/  IMAD R10, R11, R152, RZ ;  /* 0x000000980b0a7224 */ /* 0x000fce00078e02ff */
.L_x_73:
[----:B------:R-:W-:Y:S05]  /*2b10*/  BSYNC B1 ;  /* 0x0000000000017941 */ /* 0x000fea0003800000 */
.L_x_72:
[----:B------:R-:W-:Y:S01]  /*2b20*/  @!P3 IMAD R43, R43, R153, R10 ;  /* 0x000000992b2bb224 */ /* 0x000fe200078e020a */
[----:B------:R-:W-:Y:S04]  /*2b30*/  BSSY B1, `(.L_x_74) ;  /* 0x0000006000017945 */ /* 0x000fe80003800000 */
[----:B------:R0:W-:Y:S01]  /*2b40*/  @!P3 STG.E.U8 desc[UR36][R6.64+0x21], R43 ;  /* 0x0000212b0600b986 */ /* 0x0001e2000c101124 */
[----:B------:R-:W-:Y:S05]  /*2b50*/  @P5 BRA `(.L_x_75) ;  /* 0x00000000000c5947 */ /* 0x000fea0003800000 */
[----:B------:R-:W1:Y:S02]  /*2b60*/  LDG.E.U8 R162, desc[UR36][R2.64+0x28] ;  /* 0x0000282402a27981 */ /* 0x000e64000c1e1100 */
[----:B-1----:R-:W-:-:S05]  /*2b70*/  PRMT R11, R162, 0x8880, RZ ;  /* 0x00008880a20b7816 */ /* 0x002fca00000000ff */
[----:B------:R-:W-:-:S07]  /*2b80*/  IMAD R10, R11, R152, RZ ;  /* 0x000000980b0a7224 */ /* 0x000fce00078e02ff */
.L_x_75:
[----:B------:R-:W-:Y:S05]  /*2b90*/  BSYNC B1 ;  /* 0x0000000000017941 */ /* 0x000fea0003800000 */
.L_x_74:
[----:B-1----:R-:W-:Y:S01]  /*2ba0*/  @!P5 IMAD R11, R44, R153, R10 ;  /* 0x000000992c0bd224 */ /* 0x002fe200078e020a */
[----:B------:R-:W-:Y:S04]  /*2bb0*/  BSSY B1, `(.L_x_76) ;  /* 0x0000006000017945 */ /* 0x000fe80003800000 */
[----:B------:R1:W-:Y:S01]  /*2bc0*/  @!P5 STG.E.U8 desc[UR36][R4.64+0x28], R11 ;  /* 0x0000280b0400d986 */ /* 0x0003e2000c101124 */
[----:B------:R-:W-:Y:S05]  /*2bd0*/  @P2 BRA `(.L_x_77) ;  /* 0x00000000000c2947 */ /* 0x000fea0003800000 */
[----:B------:R-:W1:Y:S02]  /*2be0*/  LDG.E.U8 R162, desc[UR36][R2.64+0x29] ;  /* 0x0000292402a27981 */ /* 0x000e64000c1e1100 */
[----:B-1----:R-:W-:-:S05]  /*2bf0*/  PRMT R11, R162, 0x8880, RZ ;  /* 0x00008880a20b7816 */ /* 0x002fca00000000ff */
[----:B------:R-:W-:-:S07]  /*2c00*/  IMAD R10, R11, R152, RZ ;  /* 0x000000980b0a7224 */ /* 0x000fce00078e02ff */
.L_x_77:
[----:B------:R-:W-:Y:S05]  /*2c10*/  BSYNC B1 ;  /* 0x0000000000017941 */ /* 0x000fea0003800000 */
.L_x_76:
        /* <DEDUP_REMOVED lines=11> */
.L_x_79:
[----:B------:R-:W-:Y:S05]  /*2cd0*/  BSYNC B1 ;  /* 0x0000000000017941 */ /* 0x000fea0003800000 */
.L_x_78:
[----:B-1----:R-:W-:Y:S01]  /*2ce0*/  @!P4 IMAD R11, R46, R153, R10 ;  /* 0x000000992e0bc224 */ /* 0x002fe200078e020a */
[----:B------:R-:W-:Y:S04]  /*2cf0*/  BSSY B1, `(.L_x_80) ;  /* 0x0000006000017945 */ /* 0x000fe80003800000 */
[----:B------:R1:W-:Y:S01]  /*2d00*/  @!P4 STG.E.U8 desc[UR36][R6.64+0x28], R11 ;  /* 0x0000280b0600c986 */ /* 0x0003e2000c101124 */
[----:B------:R-:W-:Y:S05]  /*2d10*/  @P3 BRA `(.L_x_81) ;  /* 0x00000000000c3947 */ /* 0x000fea0003800000 */
[----:B------:R-:W1:Y:S02]  /*2d20*/  LDG.E.U8 R162, desc[UR36][R8.64+0x29] ;  /* 0x0000292408a27981 */ /* 0x000e64000c1e1100 */
[----:B-1----:R-:W-:-:S05]  /*2d30*/  PRMT R11, R162, 0x8880, RZ ;  /* 0x00008880a20b7816 */ /* 0x002fca00000000ff */
[----:B------:R-:W-:-:S07]  /*2d40*/  IMAD R10, R11, R152, RZ ;  /* 0x000000980b0a7224 */ /* 0x000fce00078e02ff */
.L_x_81:
[----:B------:R-:W-:Y:S05]  /*2d50*/  BSYNC B1 ;  /* 0x0000000000017941 */ /* 0x000fea0003800000 */
.L_x_80:
[----:B------:R-:W-:Y:S01]  /*2d60*/  @!P3 IMAD R47, R47, R153, R10 ;  /* 0x000000992f2fb224 */ /* 0x000fe200078e020a */
[----:B------:R-:W-:Y:S04]  /*2d70*/  BSSY B1, `(.L_x_82) ;  /* 0x0000006000017945 */ /* 0x000fe80003800000 */
[----:B------:R0:W-:Y:S01]  /*2d80*/  @!P3 STG.E.U8 desc[UR36][R6.64+0x29], R47 ;  /* 0x0000292f0600b986 */ /* 0x0001e2000c101124 */
[----:B------:R-:W-:Y:S05]  /*2d90*/  @P5 BRA `(.L_x_83) ;  /* 0x00000000000c5947 */ /* 0x000fea0003800000 */
[----:B------:R-:W1:Y:S02]  /*2da0*/  LDG.E.U8 R162, desc[UR36][R2.64+0x30] ;  /* 0x0000302402a27981 */ /* 0x000e64000c1e1100 */
[----:B-1----:R-:W-:-:S05]  /*2db0*/  PRMT R11, R162, 0x8880, RZ ;  /* 0x00008880a20b7816 */ /* 0x002fca00000000ff */
[----:B------:R-:W-:-:S07]  /*2dc0*/  IMAD R10, R11, R152, RZ ;  /* 0x000000980b0a7224 */ /* 0x000fce00078e02ff */
.L_x_83:
[----:B------:R-:W-:Y:S05]  /*2dd0*/  BSYNC B1 ;  /* 0x0000000000017941 */ /* 0x000fea0003800000 */
.L_x_82:
[----:B-1----:R-:W-:Y:S01]  /*2de0*/  @!P5 IMAD R11, R48, R153, R10 ;  /* 0x00000099300bd224 */ /* 0x002fe200078e020a */
[----:B------:R-:W-:Y:S04]  /*2df0*/  BSSY B1, `(.L_x_84) ;  /* 0x0000006000017945 */ /* 0x000fe80003800000 */
[----:B------:R1:W-:Y:S01]  /*2e00*/  @!P5 STG.E.U8 desc[UR36][R4.64+0x30], R11 ;  /* 0x0000300b0400d986 */ /* 0x0003e2000c101124 */
[----:B------:R-:W-:Y:S05]  /*2e10*/  @P2 BRA `(.L_x_85) ;  /* 0x00000000000c2947 */ /* 0x000fea0003800000 */
[----:B------:R-:W1:Y:S02]  /*2e20*/  LDG.E.U8 R162, desc[UR36][R2.64+0x31] ;  /* 0x0000312402a27981 */ /* 0x000e64000c1e1100 */
[----:B-1----:R-:W-:-:S05]  /*2e30*/  PRMT R11, R162, 0x8880, RZ ;  /* 0x00008880a20b7816 */ /* 0x002fca00000000ff */
[----:B------:R-:W-:-:S07]  /*2e40*/  IMAD R10, R11, R152, RZ ;  /* 0x000000980b0a7224 */ /* 0x000fce00078e02ff */
.L_x_85:
[----:B------:R-:W-:Y:S05]  /*2e50*/  BSYNC B1 ;  /* 0x0000000000017941 */ /* 0x000fea0003800000 */
.L_x_84:
        /* <DEDUP_REMOVED lines=11> */
.L_x_87:
[----:B------:R-:W-:Y:S05]  /*2f10*/  BSYNC B1 ;  /* 0x0000000000017941 */ /* 0x000fea0003800000 */
.L_x_86:
[----:B-1----:R-:W-:Y:S01]  /*2f20*/  @!P4 IMAD R11, R50, R153, R10 ;  /* 0x00000099320bc224 */ /* 0x002fe200078e020a */
[----:B------:R-:W-:Y:S04]  /*2f30*/  BSSY B1, `(.L_x_88) ;  /* 0x0000006000017945 */ /* 0x000fe80003800000 */
[----:B------:R1:W-:Y:S01]  /*2f40*/  @!P4 STG.E.U8 desc[UR36][R6.64+0x30], R11 ;  /* 0x0000300b0600c986 */ /* 0x0003e2000c101124 */
[----:B------:R-:W-:Y:S05]  /*2f50*/  @P3 BRA `(.L_x_89) ;  /* 0x00000000000c3947 */ /* 0x000fea0003800000 */
[----:B------:R-:W1:Y:S02]  /*2f60*/  LDG.E.U8 R162, desc[UR36][R8.64+0x31] ;  /* 0x0000312408a27981 */ /* 0x000e64000c1e1100 */
[----:B-1----:R-:W-:-:S05]  /*2f70*/  PRMT R11, R162, 0x8880, RZ ;  /* 0x00008880a20b7816 */ /* 0x002fca00000000ff */
[----:B------:R-:W-:-:S07]  /*2f80*/  IMAD R10, R11, R152, RZ ;  /* 0x000000980b0a7224 */ /* 0x000fce00078e02ff */
.L_x_89:
[----:B------:R-:W-:Y:S05]  /*2f90*/  BSYNC B1 ;  /* 0x0000000000017941 */ /* 0x000fea0003800000 */
.L_x_88:
[----:B------:R-:W-:Y:S01]  /*2fa0*/  @!P3 IMAD R51, R51, R153, R10 ;  /* 0x000000993333b224 */ /* 0x000fe200078e020a */
[----:B------:R-:W-:Y:S04]  /*2fb0*/  BSSY B1, `(.L_x_90) ;  /* 0x0000006000017945 */ /* 0x000fe80003800000 */
[----:B------:R0:W-:Y:S01]  /*2fc0*/  @!P3 STG.E.U8 desc[UR36][R6.64+0x31], R51 ;  /* 0x000031330600b986 */ /* 0x0001e2000c101124 */
[----:B------:R-:W-:Y:S05]  /*2fd0*/  @P5 BRA `(.L_x_91) ;  /* 0x00000000000c5947 */ /* 0x000fea0003800000 */
[----:B------:R-:W1:Y:S02]  /*2fe0*/  LDG.E.U8 R162, desc[UR36][R2.64+0x38] ;  /* 0x0000382402a27981 */ /* 0x000e64000c1e1100 */
[----:B-1----:R-:W-:-:S05]  /*2ff0*/  PRMT R11, R162, 0x8880, RZ ;  /* 0x00008880a20b7816 */ /* 0x002fca00000000ff */
[----:B------:R-:W-:-:S07]  /*3000*/  IMAD R10, R11, R152, RZ ;  /* 0x000000980b0a7224 */ /* 0x000fce00078e02ff */
.L_x_91:
[----:B------:R-:W-:Y:S05]  /*3010*/  BSYNC B1 ;  /* 0x0000000000017941 */ /* 0x000fea0003800000 */
.L_x_90:
[----:B-1----:R-:W-:Y:S01]  /*3020*/  @!P5 IMAD R11, R52, R153, R10 ;  /* 0x00000099340bd224 */ /* 0x002fe200078e020a */
[----:B------:R-:W-:Y:S04]  /*3030*/  BSSY B1, `(.L_x_92) ;  /* 0x0000006000017945 */ /* 0x000fe80003800000 */
[----:B------:R1:W-:Y:S01]  /*3040*/  @!P5 STG.E.U8 desc[UR36][R4.64+0x38], R11 ;  /* 0x0000380b0400d986 */ /* 0x0003e2000c101124 */
[----:B------:R-:W-:Y:S05]  /*3050*/  @P2 BRA `(.L_x_93) ;  /* 0x00000000000c2947 */ /* 0x000fea0003800000 */
[----:B------:R-:W1:Y:S02]  /*3060*/  LDG.E.U8 R162, desc[UR36][R2.64+0x39] ;  /* 0x0000392402a27981 */ /* 0x000e64000c1e1100 */
[----:B-1----:R-:W-:-:S05]  /*3070*/  PRMT R11, R162, 0x8880, RZ ;  /* 0x00008880a20b7816 */ /* 0x002fca00000000ff */
[----:B------:R-:W-:-:S07]  /*3080*/  IMAD R10, R11, R152, RZ ;  /* 0x000000980b0a7224 */ /* 0x000fce00078e02ff */
.L_x_93:
[----:B------:R-:W-:Y:S05]  /*3090*/  BSYNC B1 ;  /* 0x0000000000017941 */ /* 0x000fea0003800000 */
.L_x_92:
        /* <DEDUP_REMOVED lines=11> */
.L_x_95:
[----:B------:R-:W-:Y:S05]  /*3150*/  BSYNC B1 ;  /* 0x0000000000017941 */ /* 0x000fea0003800000 */
.L_x_94:
[----:B-1----:R-:W-:Y:S01]  /*3160*/  @!P4 IMAD R11, R54, R153, R10 ;  /* 0x00000099360bc224 */ /* 0x002fe200078e020a */
[----:B------:R-:W-:Y:S04]  /*3170*/  BSSY B1, `(.L_x_96) ;  /* 0x0000006000017945 */ /* 0x000fe80003800000 */
[----:B------:R1:W-:Y:S01]  /*3180*/  @!P4 STG.E.U8 desc[UR36][R6.64+0x38], R11 ;  /* 0x0000380b0600c986 */ /* 0x0003e2000c101124 */
[----:B------:R-:W-:Y:S05]  /*3190*/  @P3 BRA `(.L_x_97) ;  /* 0x00000000000c3947 */ /* 0x000fea0003800000 */
[----:B------:R-:W1:Y:S02]  /*31a0*/  LDG.E.U8 R162, desc[UR36][R8.64+0x39] ;  /* 0x0000392408a27981 */ /* 0x000e64000c1e1100 */
[----:B-1----:R-:W-:-:S05]  /*31b0*/  PRMT R11, R162, 0x8880, RZ ;  /* 0x00008880a20b7816 */ /* 0x002fca00000000ff */
[----:B------:R-:W-:-:S07]  /*31c0*/  IMAD R10, R11, R152, RZ ;  /* 0x000000980b0a7224 */ /* 0x000fce00078e02ff */
.L_x_97:
[----:B------:R-:W-:Y:S05]  /*31d0*/  BSYNC B1 ;  /* 0x0000000000017941 */ /* 0x000fea0003800000 */
.L_x_96:
[----:B------:R-:W-:Y:S01]  /*31e0*/  @!P3 IMAD R55, R55, R153, R10 ;  /* 0x000000993737b224 */ /* 0x000fe200078e020a */
[----:B------:R-:W-:Y:S04]  /*31f0*/  BSSY B1, `(.L_x_98) ;  /* 0x0000006000017945 */ /* 0x000fe80003800000 */
[----:B------:R0:W-:Y:S01]  /*3200*/  @!P3 STG.E.U8 desc[UR36][R6.64+0x39], R55 ;  /* 0x000039370600b986 */ /* 0x0001e2000c101124 */
[----:B------:R-:W-:Y:S05]  /*3210*/  @P5 BRA `(.L_x_99) ;  /* 0x00000000000c5947 */ /* 0x000fea0003800000 */
[----:B------:R-:W1:Y:S02]  /*3220*/  LDG.E.U8 R162, desc[UR36][R2.64+0x40] ;  /* 0x0000402402a27981 */ /* 0x000e64000c1e1100 */
[----:B-1----:R-:W-:-:S05]  /*3230*/  PRMT R11, R162, 0x8880, RZ ;  /* 0x00008880a20b7816 */ /* 0x002fca00000000ff */
[----:B------:R-:W-:-:S07]  /*3240*/  IMAD R10, R11, R152, RZ ;  /* 0x000000980b0a7224 */ /* 0x000fce00078e02ff */
.L_x_99:
[----:B------:R-:W-:Y:S05]  /*3250*/  BSYNC B1 ;  /* 0x0000000000017941 */ /* 0x000fea0003800000 */
.L_x_98:
[----:B-1----:R-:W-:Y:S01]  /*3260*/  @!P5 IMAD R11, R56, R153, R10 ;  /* 0x00000099380bd224 */ /* 0x002fe200078e020a */
[----:B------:R-:W-:Y:S04]  /*3270*/  BSSY B1, `(.L_x_100) ;  /* 0x0000006000017945 */ /* 0x000fe80003800000 */
[----:B------:R1:W-:Y:S01]  /*3280*/  @!P5 STG.E.U8 desc[UR36][R4.64+0x40], R11 ;  /* 0x0000400b0400d986 */ /* 0x0003e2000c101124 */
[----:B------:R-:W-:Y:S05]  /*3290*/  @P2 BRA `(.L_x_101) ;  /* 0x00000000000c2947 */ /* 0x000fea0003800000 */
[----:B------:R-:W1:Y:S02]  /*32a0*/  LDG.E.U8 R162, desc[UR36][R2.64+0x41] ;  /* 0x0000412402a27981 */ /* 0x000e64000c1e1100 */
[----:B-1----:R-:W-:-:S05]  /*32b0*/  PRMT R11, R162, 0x8880, RZ ;  /* 0x00008880a20b7816 */ /* 0x002fca00000000ff */
[----:B------:R-:W-:-:S07]  /*32c0*/  IMAD R10, R11, R152, RZ ;  /* 0x000000980b0a7224 */ /* 0x000fce00078e02ff */
.L_x_101:
[----:B------:R-:W-:Y:S05]  /*32d0*/  BSYNC B1 ;  /* 0x0000000000017941 */ /* 0x000fea0003800000 */
.L_x_100:
        /* <DEDUP_REMOVED lines=11> */
.L_x_103:
[----:B------:R-:W-:Y:S05]  /*3390*/  BSYNC B1 ;  /* 0x0000000000017941 */ /* 0x000fea0003800000 */
.L_x_102:
[----:B-1----:R-:W-:Y:S01]  /*33a0*/  @!P4 IMAD R11, R58, R153, R10 ;  /* 0x000000993a0bc224 */ /* 0x002fe200078e020a */
[----:B------:R-:W-:Y:S04]  /*33b0*/  BSSY B1, `(.L_x_104) ;  /* 0x0000006000017945 */ /* 0x000fe80003800000 */
[----:B------:R1:W-:Y:S01]  /*33c0*/  @!P4 STG.E.U8 desc[UR36][R6.64+0x40], R11 ;  /* 0x0000400b0600c986 */ /* 0x0003e2000c101124 */
[----:B------:R-:W-:Y:S05]  /*33d0*/  @P3 BRA `(.L_x_105) ;  /* 0x00000000000c3947 */ /* 0x000fea0003800000 */
[----:B------:R-:W1:Y:S02]  /*33e0*/  LDG.E.U8 R162, desc[UR36][R8.64+0x41] ;  /* 0x0000412408a27981 */ /* 0x000e64000c1e1100 */
[----:B-1----:R-:W-:-:S05]  /*33f0*/  PRMT R11, R162, 0x8880, RZ ;  /* 0x00008880a20b7816 */ /* 0x002fca00000000ff */
[----:B------:R-:W-:-:S07]  /*3400*/  IMAD R10, R11, R152, RZ ;  /* 0x000000980b0a7224 */ /* 0x000fce00078e02ff */
.L_x_105:
[----:B------:R-:W-:Y:S05]  /*3410*/  BSYNC B1 ;  /* 0x0000000000017941 */ /* 0x000fea0003800000 */
.L_x_104:
[----:B------:R-:W-:Y:S01]  /*3420*/  @!P3 IMAD R59, R59, R153, R10 ;  /* 0x000000993b3bb224 */ /* 0x000fe200078e020a */
[----:B------:R-:W-:Y:S04]  /*3430*/  BSSY B1, `(.L_x_106) ;  /* 0x0000006000017945 */ /* 0x000fe80003800000 */
[----:B------:R0:W-:Y:S01]  /*3440*/  @!P3 STG.E.U8 desc[UR36][R6.64+0x41], R59 ;  /* 0x0000413b0600b986 */ /* 0x0001e2000c101124 */
[----:B------:R-:W-:Y:S05]  /*3450*/  @P5 BRA `(.L_x_107) ;  /* 0x00000000000c5947 */ /* 0x000fea0003800000 */
[----:B------:R-:W1:Y:S02]  /*3460*/  LDG.E.U8 R162, desc[UR36][R2.64+0x48] ;  /* 0x0000482402a27981 */ /* 0x000e64000c1e1100 */
[----:B-1----:R-:W-:-:S05]  /*3470*/  PRMT R11, R162, 0x8880, RZ ;  /* 0x00008880a20b7816 */ /* 0x002fca00000000ff */
[----:B------:R-:W-:-:S07]  /*3480*/  IMAD R10, R11, R152, RZ ;  /* 0x000000980b0a7224 */ /* 0x000fce00078e02ff */
.L_x_107:
[----:B------:R-:W-:Y:S05]  /*3490*/  BSYNC B1 ;  /* 0x0000000000017941 */ /* 0x000fea0003800000 */
.L_x_106:
[----:B-1----:R-:W-:Y:S01]  /*34a0*/  @!P5 IMAD R11, R60, R153, R10 ;  /* 0x000000993c0bd224 */ /* 0x002fe200078e020a */
[----:B------:R-:W-:Y:S04]  /*34b0*/  BSSY B1, `(.L_x_108) ;  /* 0x0000006000017945 */ /* 0x000fe80003800000 */
[----:B------:R1:W-:Y:S01]  /*34c0*/  @!P5 STG.E.U8 desc[UR36][R4.64+0x48], R11 ;  /* 0x0000480b0400d986 */ /* 0x0003e2000c101124 */
[----:B------:R-:W-:Y:S05]  /*34d0*/  @P2 BRA `(.L_x_109) ;  /* 0x00000000000c2947 */ /* 0x000fea0003800000 */
[----:B------:R-:W1:Y:S02]  /*34e0*/  LDG.E.U8 R162, desc[UR36][R2.64+0x49] ;  /* 0x0000492402a27981 */ /* 0x000e64000c1e1100 */
[----:B-1----:R-:W-:-:S05]  /*34f0*/  PRMT R11, R162, 0x8880, RZ ;  /* 0x00008880a20b7816 */ /* 0x002fca00000000ff */
[----:B------:R-:W-:-:S07]  /*3500*/  IMAD R10, R11, R152, RZ ;  /* 0x000000980b0a7224 */ /* 0x000fce00078e02ff */
.L_x_109:
[----:B------:R-:W-:Y:S05]  /*3510*/  BSYNC B1 ;  /* 0x0000000000017941 */ /* 0x000fea0003800000 */
.L_x_108:
        /* <DEDUP_REMOVED lines=11> */
.L_x_111:
[----:B------:R-:W-:Y:S05]  /*35d0*/  BSYNC B1 ;  /* 0x0000000000017941 */ /* 0x000fea0003800000 */
.L_x_110:
[----:B-1----:R-:W-:Y:S01]  /*35e0*/  @!P4 IMAD R11, R62, R153, R10 ;  /* 0x000000993e0bc224 */ /* 0x002fe200078e020a */
[----:B------:R-:W-:Y:S04]  /*35f0*/  BSSY B1, `(.L_x_112) ;  /* 0x0000006000017945 */ /* 0x000fe80003800000 */
[----:B------:R1:W-:Y:S01]  /*3600*/  @!P4 STG.E.U8 desc[UR36][R6.64+0x48], R11 ;  /* 0x0000480b0600c986 */ /* 0x0003e2000c101124 */
[----:B------:R-:W-:Y:S05]  /*3610*/  @P3 BRA `(.L_x_113) ;  /* 0x00000000000c3947 */ /* 0x000fea0003800000 */
[----:B------:R-:W1:Y:S02]  /*3620*/  LDG.E.U8 R162, desc[UR36][R8.64+0x49] ;  /* 0x0000492408a27981 */ /* 0x000e64000c1e1100 */
[----:B-1----:R-:W-:-:S05]  /*3630*/  PRMT R11, R162, 0x8880, RZ ;  /* 0x00008880a20b7816 */ /* 0x002fca00000000ff */
[----:B------:R-:W-:-:S07]  /*3640*/  IMAD R10, R11, R152, RZ ;  /* 0x000000980b0a7224 */ /* 0x000fce00078e02ff */
.L_x_113:
[----:B------:R-:W-:Y:S05]  /*3650*/  BSYNC B1 ;  /* 0x0000000000017941 */ /* 0x000fea0003800000 */
.L_x_112:
[----:B------:R-:W-:Y:S01]  /*3660*/  @!P3 IMAD R63, R63, R153, R10 ;  /* 0x000000993f3fb224 */ /* 0x000fe200078e020a */
[----:B------:R-:W-:Y:S04]  /*3670*/  BSSY B1, `(.L_x_114) ;  /* 0x0000006000017945 */ /* 0x000fe80003800000 */
[----:B------:R0:W-:Y:S01]  /*3680*/  @!P3 STG.E.U8 desc[UR36][R6.64+0x49], R63 ;  /* 0x0000493f0600b986 */ /* 0x0001e2000c101124 */
[----:B------:R-:W-:Y:S05]  /*3690*/  @P5 BRA `(.L_x_115) ;  /* 0x00000000000c5947 */ /* 0x000fea0003800000 */
[----:B------:R-:W1:Y:S02]  /*36a0*/  LDG.E.U8 R162, desc[UR36][R2.64+0x50] ;  /* 0x0000502402a27981 */ /* 0x000e64000c1e1100 */
[----:B-1----:R-:W-:-:S05]  /*36b0*/  PRMT R11, R162, 0x8880, RZ ;  /* 0x00008880a20b7816 */ /* 0x002fca00000000ff */
[----:B------:R-:W-:-:S07]  /*36c0*/  IMAD R10, R11, R152, RZ ;  /* 0x000000980b0a7224 */ /* 0x000fce00078e02ff */
.L_x_115:
[----:B------:R-:W-:Y:S05]  /*36d0*/  BSYNC B1 ;  /* 0x0000000000017941 */ /* 0x000fea0003800000 */
.L_x_114:
[----:B-1----:R-:W-:Y:S01]  /*36e0*/  @!P5 IMAD R11, R64, R153, R10 ;  /* 0x00000099400bd224 */ /* 0x002fe200078e020a */
[----:B------:R-:W-:Y:S04]  /*36f0*/  BSSY B1, `(.L_x_116) ;  /* 0x0000006000017945 */ /* 0x000fe80003800000 */
[----:B------:R1:W-:Y:S01]  /*3700*/  @!P5 STG.E.U8 desc[UR36][R4.64+0x50], R11 ;  /* 0x0000500b0400d986 */ /* 0x0003e2000c101124 */
[----:B------:R-:W-:Y:S05]  /*3710*/  @P2 BRA `(.L_x_117) ;  /* 0x00000000000c2947 */ /* 0x000fea0003800000 */
[----:B------:R-:W1:Y:S02]  /*3720*/  LDG.E.U8 R162, desc[UR36][R2.64+0x51] ;  /* 0x0000512402a27981 */ /* 0x000e64000c1e1100 */
[----:B-1----:R-:W-:-:S05]  /*3730*/  PRMT R11, R162, 0x8880, RZ ;  /* 0x00008880a20b7816 */ /* 0x002fca00000000ff */
[----:B------:R-:W-:-:S07]  /*3740*/  IMAD R10, R11, R152, RZ ;  /* 0x000000980b0a7224 */ /* 0x000fce00078e02ff */
.L_x_117:
[----:B------:R-:W-:Y:S05]  /*3750*/  BSYNC B1 ;  /* 0x0000000000017941 */ /* 0x000fea0003800000 */
.L_x_116:
        /* <DEDUP_REMOVED lines=11> */
.L_x_119:
[----:B------:R-:W-:Y:S05]  /*3810*/  BSYNC B1 ;  /* 0x0000000000017941 */ /* 0x000fea0003800000 */
.L_x_118:
[----:B-1----:R-:W-:Y:S01]  /*3820*/  @!P4 IMAD R11, R66, R153, R10 ;  /* 0x00000099420bc224 */ /* 0x002fe200078e020a */
[----:B------:R-:W-:Y:S04]  /*3830*/  BSSY B1, `(.L_x_120) ;  /* 0x0000006000017945 */ /* 0x000fe80003800000 */
[----:B------:R1:W-:Y:S01]  /*3840*/  @!P4 STG.E.U8 desc[UR36][R6.64+0x50], R11 ;  /* 0x0000500b0600c986 */ /* 0x0003e2000c101124 */
[----:B------:R-:W-:Y:S05]  /*3850*/  @P3 BRA `(.L_x_121) ;  /* 0x00000000000c3947 */ /* 0x000fea0003800000 */
[----:B------:R-:W1:Y:S02]  /*3860*/  LDG.E.U8 R162, desc[UR36][R8.64+0x51] ;  /* 0x0000512408a27981 */ /* 0x000e64000c1e1100 */
[----:B-1----:R-:W-:-:S05]  /*3870*/  PRMT R11, R162, 0x8880, RZ ;  /* 0x00008880a20b7816 */ /* 0x002fca00000000ff */
[----:B------:R-:W-:-:S07]  /*3880*/  IMAD R10, R11, R152, RZ ;  /* 0x000000980b0a7224 */ /* 0x000fce00078e02ff */
.L_x_121:
[----:B------:R-:W-:Y:S05]  /*3890*/  BSYNC B1 ;  /* 0x0000000000017941 */ /* 0x000fea0003800000 */
.L_x_120:
[----:B------:R-:W-:Y:S01]  /*38a0*/  @!P3 IMAD R67, R67, R153, R10 ;  /* 0x000000994343b224 */ /* 0x000fe200078e020a */
[----:B------:R-:W-:Y:S04]  /*38b0*/  BSSY B1, `(.L_x_122) ;  /* 0x0000006000017945 */ /* 0x000fe80003800000 */
[----:B------:R0:W-:Y:S01]  /*38c0*/  @!P3 STG.E.U8 desc[UR36][R6.64+0x51], R67 ;  /* 0x000051430600b986 */ /* 0x0001e2000c101124 */
[----:B------:R-:W-:Y:S05]  /*38d0*/  @P5 BRA `(.L_x_123) ;  /* 0x00000000000c5947 */ /* 0x000fea0003800000 */
[----:B------:R-:W1:Y:S02]  /*38e0*/  LDG.E.U8 R162, desc[UR36][R2.64+0x58] ;  /* 0x0000582402a27981 */ /* 0x000e64000c1e1100 */
[----:B-1----:R-:W-:-:S05]  /*38f0*/  PRMT R11, R162, 0x8880, RZ ;  /* 0x00008880a20b7816 */ /* 0x002fca00000000ff */
[----:B------:R-:W-:-:S07]  /*3900*/  IMAD R10, R11, R152, RZ ;  /* 0x000000980b0a7224 */ /* 0x000fce00078e02ff */
.L_x_123:
[----:B------:R-:W-:Y:S05]  /*3910*/  BSYNC B1 ;  /* 0x0000000000017941 */ /* 0x000fea0003800000 */
.L_x_122:
[----:B-1----:R-:W-:Y:S01]  /*3920*/  @!P5 IMAD R11, R68, R153, R10 ;  /* 0x00000099440bd224 */ /* 0x002fe200078e020a */
[----:B------:R-:W-:Y:S04]  /*3930*/  BSSY B1, `(.L_x_124) ;  /* 0x0000006000017945 */ /* 0x000fe80003800000 */
[----:B------:R1:W-:Y:S01]  /*3940*/  @!P5 STG.E.U8 desc[UR36][R4.64+0x58], R11 ;  /* 0x0000580b0400d986 */ /* 0x0003e2000c101124 */
[----:B------:R-:W-:Y:S05]  /*3950*/  @P2 BRA `(.L_x_125) ;  /* 0x00000000000c2947 */ /* 0x000fea0003800000 */
[----:B------:R-:W1:Y:S02]  /*3960*/  LDG.E.U8 R162, desc[UR36][R2.64+0x59] ;  /* 0x0000592402a27981 */ /* 0x000e64000c1e1100 */
[----:B-1----:R-:W-:-:S05]  /*3970*/  PRMT R11, R162, 0x8880, RZ ;  /* 0x00008880a20b7816 */ /* 0x002fca00000000ff */
[----:B------:R-:W-:-:S07]  /*3980*/  IMAD R10, R11, R152, RZ ;  /* 0x000000980b0a7224 */ /* 0x000fce00078e02ff */
.L_x_125:
[----:B------:R-:W-:Y:S05]  /*3990*/  BSYNC B1 ;  /* 0x0000000000017941 */ /* 0x000fea0003800000 */
.L_x_124:
        /* <DEDUP_REMOVED lines=11> */
.L_x_127:
[----:B------:R-:W-:Y:S05]  /*3a50*/  BSYNC B1 ;  /* 0x0000000000017941 */ /* 0x000fea0003800000 */
.L_x_126:
[----:B-1----:R-:W-:Y:S01]  /*3a60*/  @!P4 IMAD R11, R70, R153, R10 ;  /* 0x00000099460bc224 */ /* 0x002fe200078e020a */
[----:B------:R-:W-:Y:S04]  /*3a70*/  BSSY B1, `(.L_x_128) ;  /* 0x0000006000017945 */ /* 0x000fe80003800000 */
[----:B------:R1:W-:Y:S01]  /*3a80*/  @!P4 STG.E.U8 desc[UR36][R6.64+0x58], R11 ;  /* 0x0000580b0600c986 */ /* 0x0003e2000c101124 */
[----:B------:R-:W-:Y:S05]  /*3a90*/  @P3 BRA `(.L_x_129) ;  /* 0x00000000000c3947 */ /* 0x000fea0003800000 */
[----:B------:R-:W1:Y:S02]  /*3aa0*/  LDG.E.U8 R162, desc[UR36][R8.64+0x59] ;  /* 0x0000592408a27981 */ /* 0x000e64000c1e1100 */
[----:B-1----:R-:W-:-:S05]  /*3ab0*/  PRMT R11, R162, 0x8880, RZ ;  /* 0x00008880a20b7816 */ /* 0x002fca00000000ff */
[----:B------:R-:W-:-:S07]  /*3ac0*/  IMAD R10, R11, R152, RZ ;  /* 0x000000980b0a7224 */ /* 0x000fce00078e02ff */
.L_x_129:
[----:B------:R-:W-:Y:S05]  /*3ad0*/  BSYNC B1 ;  /* 0x0000000000017941 */ /* 0x000fea0003800000 */
.L_x_128:
[----:B------:R-:W-:Y:S01]  /*3ae0*/  @!P3 IMAD R71, R71, R153, R10 ;  /* 0x000000994747b224 */ /* 0x000fe200078e020a */
[----:B------:R-:W-:Y:S04]  /*3af0*/  BSSY B1, `(.L_x_130) ;  /* 0x0000006000017945 */ /* 0x000fe80003800000 */
[----:B------:R0:W-:Y:S01]  /*3b00*/  @!P3 STG.E.U8 desc[UR36][R6.64+0x59], R71 ;  /* 0x000059470600b986 */ /* 0x0001e2000c101124 */
[----:B------:R-:W-:Y:S05]  /*3b10*/  @P5 BRA `(.L_x_131) ;  /* 0x00000000000c5947 */ /* 0x000fea0003800000 */
[----:B------:R-:W1:Y:S02]  /*3b20*/  LDG.E.U8 R162, desc[UR36][R2.64+0x60] ;  /* 0x0000602402a27981 */ /* 0x000e64000c1e1100 */
[----:B-1----:R-:W-:-:S05]  /*3b30*/  PRMT R11, R162, 0x8880, RZ ;  /* 0x00008880a20b7816 */ /* 0x002fca00000000ff */
[----:B------:R-:W-:-:S07]  /*3b40*/  IMAD R10, R11, R152, RZ ;  /* 0x000000980b0a7224 */ /* 0x000fce00078e02ff */
.L_x_131:
[----:B------:R-:W-:Y:S05]  /*3b50*/  BSYNC B1 ;  /* 0x0000000000017941 */ /* 0x000fea0003800000 */
.L_x_130:
[----:B-1----:R-:W-:Y:S01]  /*3b60*/  @!P5 IMAD R11, R72, R153, R10 ;  /* 0x00000099480bd224 */ /* 0x002fe200078e020a */
[----:B------:R-:W-:Y:S04]  /*3b70*/  BSSY B1, `(.L_x_132) ;  /* 0x0000006000017945 */ /* 0x000fe80003800000 */
[----:B------:R1:W-:Y:S01]  /*3b80*/  @!P5 STG.E.U8 desc[UR36][R4.64+0x60], R11 ;  /* 0x0000600b0400d986 */ /* 0x0003e2000c101124 */
[----:B------:R-:W-:Y:S05]  /*3b90*/  @P2 BRA `(.L_x_133) ;  /* 0x00000000000c2947 */ /* 0x000fea0003800000 */
[----:B------:R-:W1:Y:S02]  /*3ba0*/  LDG.E.U8 R162, desc[UR36][R2.64+0x61] ;  /* 0x0000612402a27981 */ /* 0x000e64000c1e1100 */
[----:B-1----:R-:W-:-:S05]  /*3bb0*/  PRMT R11, R162, 0x8880, RZ ;  /* 0x00008880a20b7816 */ /* 0x002fca00000000ff */
[----:B------:R-:W-:-:S07]  /*3bc0*/  IMAD R10, R11, R152, RZ ;  /* 0x000000980b0a7224 */ /* 0x000fce00078e02ff */
.L_x_133:
[----:B------:R-:W-:Y:S05]  /*3bd0*/  BSYNC B1 ;  /* 0x0000000000017941 */ /* 0x000fea0003800000 */
.L_x_132:
        /* <DEDUP_REMOVED lines=11> */
.L_x_135:
[----:B------:R-:W-:Y:S05]  /*3c90*/  BSYNC B1 ;  /* 0x0000000000017941 */ /* 0x000fea0003800000 */
.L_x_134:
[----:B-1----:R-:W-:Y:S01]  /*3ca0*/  @!P4 IMAD R11, R74, R153, R10 ;  /* 0x000000994a0bc224 */ /* 0x002fe200078e020a */
[----:B------:R-:W-:Y:S04]  /*3cb0*/  BSSY B1, `(.L_x_136) ;  /* 0x0000006000017945 */ /* 0x000fe80003800000 */
[----:B------:R1:W-:Y:S01]  /*3cc0*/  @!P4 STG.E.U8 desc[UR36][R6.64+0x60], R11 ;  /* 0x0000600b0600c986 */ /* 0x0003e2000c101124 */
[----:B------:R-:W-:Y:S05]  /*3cd0*/  @P3 BRA `(.L_x_137) ;  /* 0x00000000000c3947 */ /* 0x000fea0003800000 */
[----:B------:R-:W1:Y:S02]  /*3ce0*/  LDG.E.U8 R162, desc[UR36][R8.64+0x61] ;  /* 0x0000612408a27981 */ /* 0x000e64000c1e1100 */
[----:B-1----:R-:W-:-:S05]  /*3cf0*/  PRMT R11, R162, 0x8880, RZ ;  /* 0x00008880a20b7816 */ /* 0x002fca00000000ff */
[----:B------:R-:W-:-:S07]  /*3d00*/  IMAD R10, R11, R152, RZ ;  /* 0x000000980b0a7224 */ /* 0x000fce00078e02ff */
.L_x_137:
[----:B------:R-:W-:Y:S05]  /*3d10*/  BSYNC B1 ;  /* 0x0000000000017941 */ /* 0x000fea0003800000 */
.L_x_136:
[----:B------:R-:W-:Y:S01]  /*3d20*/  @!P3 IMAD R75, R75, R153, R10 ;  /* 0x000000994b4bb224 */ /* 0x000fe200078e020a */
[----:B------:R-:W-:Y:S04]  /*3d30*/  BSSY B1, `(.L_x_138) ;  /* 0x0000006000017945 */ /* 0x000fe80003800000 */
[----:B------:R0:W-:Y:S01]  /*3d40*/  @!P3 STG.E.U8 desc[UR36][R6.64+0x61], R75 ;  /* 0x0000614b0600b986 */ /* 0x0001e2000c101124 */
[----:B------:R-:W-:Y:S05]  /*3d50*/  @P5 BRA `(.L_x_139) ;  /* 0x00000000000c5947 */ /* 0x000fea0003800000 */
[----:B------:R-:W1:Y:S02]  /*3d60*/  LDG.E.U8 R162, desc[UR36][R2.64+0x68] ;  /* 0x0000682402a27981 */ /* 0x000e64000c1e1100 */
[----:B-1----:R-:W-:-:S05]  /*3d70*/  PRMT R11, R162, 0x8880, RZ ;  /* 0x00008880a20b7816 */ /* 0x002fca00000000ff */
[----:B------:R-:W-:-:S07]  /*3d80*/  IMAD R10, R11, R152, RZ ;  /* 0x000000980b0a7224 */ /* 0x000fce00078e02ff */
.L_x_139:
[----:B------:R-:W-:Y:S05]  /*3d90*/  BSYNC B1 ;  /* 0x0000000000017941 */ /* 0x000fea0003800000 */
.L_x_138:
[----:B-1----:R-:W-:Y:S01]  /*3da0*/  @!P5 IMAD R11, R76, R153, R10 ;  /* 0x000000994c0bd224 */ /* 0x002fe200078e020a */
[----:B------:R-:W-:Y:S04]  /*3db0*/  BSSY B1, `(.L_x_140) ;  /* 0x0000006000017945 */ /* 0x000fe80003800000 */
[----:B------:R1:W-:Y:S01]  /*3dc0*/  @!P5 STG.E.U8 desc[UR36][R4.64+0x68], R11 ;  /* 0x0000680b0400d986 */ /* 0x0003e2000c101124 */
[----:B------:R-:W-:Y:S05]  /*3dd0*/  @P2 BRA `(.L_x_141) ;  /* 0x00000000000c2947 */ /* 0x000fea0003800000 */
[----:B------:R-:W1:Y:S02]  /*3de0*/  LDG.E.U8 R162, desc[UR36][R2.64+0x69] ;  /* 0x0000692402a27981 */ /* 0x000e64000c1e1100 */
[----:B-1----:R-:W-:-:S05]  /*3df0*/  PRMT R11, R162, 0x8880, RZ ;  /* 0x00008880a20b7816 */ /* 0x002fca00000000ff */
[----:B------:R-:W-:-:S07]  /*3e00*/  IMAD R10, R11, R152, RZ ;  /* 0x000000980b0a7224 */ /* 0x000fce00078e02ff */
.L_x_141:
[----:B------:R-:W-:Y:S05]  /*3e10*/  BSYNC B1 ;  /* 0x0000000000017941 */ /* 0x000fea0003800000 */
.L_x_140:
        /* <DEDUP_REMOVED lines=11> */
.L_x_143:
[----:B------:R-:W-:Y:S05]  /*3ed0*/  BSYNC B1 ;  /* 0x0000000000017941 */ /* 0x000fea0003800000 */
.L_x_142:
[----:B-1----:R-:W-:Y:S01]  /*3ee0*/  @!P4 IMAD R11, R78, R153, R10 ;  /* 0x000000994e0bc224 */ /* 0x002fe200078e020a */
[----:B------:R-:W-:Y:S04]  /*3ef0*/  BSSY B1, `(.L_x_144) ;  /* 0x0000006000017945 */ /* 0x000fe80003800000 */
[----:B------:R1:W-:Y:S01]  /*3f00*/  @!P4 STG.E.U8 desc[UR36][R6.64+0x68], R11 ;  /* 0x0000680b0600c986 */ /* 0x0003e2000c101124 */
[----:B------:R-:W-:Y:S05]  /*3f10*/  @P3 BRA `(.L_x_145) ;  /* 0x00000000000c3947 */ /* 0x000fea0003800000 */
[----:B------:R-:W1:Y:S02]  /*3f20*/  LDG.E.U8 R162, desc[UR36][R8.64+0x69] ;  /* 0x0000692408a27981 */ /* 0x000e64000c1e1100 */
[----:B-1----:R-:W-:-:S05]  /*3f30*/  PRMT R11, R162, 0x8880, RZ ;  /* 0x00008880a20b7816 */ /* 0x002fca00000000ff */
[----:B------:R-:W-:-:S07]  /*3f40*/  IMAD R10, R11, R152, RZ ;  /* 0x000000980b0a7224 */ /* 0x000fce00078e02ff */
.L_x_145:
[----:B------:R-:W-:Y:S05]  /*3f50*/  BSYNC B1 ;  /* 0x0000000000017941 */ /* 0x000fea0003800000 */
.L_x_144:
[----:B------:R-:W-:Y:S01]  /*3f60*/  @!P3 IMAD R79, R79, R153, R10 ;  /* 0x000000994f4fb224 */ /* 0x000fe200078e020a */
[----:B------:R-:W-:Y:S04]  /*3f70*/  BSSY B1, `(.L_x_146) ;  /* 0x0000006000017945 */ /* 0x000fe80003800000 */
[----:B------:R0:W-:Y:S01]  /*3f80*/  @!P3 STG.E.U8 desc[UR36][R6.64+0x69], R79 ;  /* 0x0000694f0600b986 */ /* 0x0001e2000c101124 */
[----:B------:R-:W-:Y:S05]  /*3f90*/  @P5 BRA `(.L_x_147) ;  /* 0x00000000000c5947 */ /* 0x000fea0003800000 */
[----:B------:R-:W1:Y:S02]  /*3fa0*/  LDG.E.U8 R162, desc[UR36][R2.64+0x70] ;  /* 0x0000702402a27981 */ /* 0x000e64000c1e1100 */
[----:B-1----:R-:W-:-:S05]  /*3fb0*/  PRMT R11, R162, 0x8880, RZ ;  /* 0x00008880a20b7816 */ /* 0x002fca00000000ff */
[----:B------:R-:W-:-:S07]  /*3fc0*/  IMAD R10, R11, R152, RZ ;  /* 0x000000980b0a7224 */ /* 0x000fce00078e02ff */
.L_x_147:
[----:B------:R-:W-:Y:S05]  /*3fd0*/  BSYNC B1 ;  /* 0x0000000000017941 */ /* 0x000fea0003800000 */
.L_x_146:
[----:B-1----:R-:W-:Y:S01]  /*3fe0*/  @!P5 IMAD R11, R80, R153, R10 ;  /* 0x00000099500bd224 */ /* 0x002fe200078e020a */
[----:B------:R-:W-:Y:S04]  /*3ff0*/  BSSY B1, `(.L_x_148) ;  /* 0x0000006000017945 */ /* 0x000fe80003800000 */
[----:B------:R1:W-:Y:S01]  /*4000*/  @!P5 STG.E.U8 desc[UR36][R4.64+0x70], R11 ;  /* 0x0000700b0400d986 */ /* 0x0003e2000c101124 */
[----:B------:R-:W-:Y:S05]  /*4010*/  @P2 BRA `(.L_x_149) ;  /* 0x00000000000c2947 */ /* 0x000fea0003800000 */
[----:B------:R-:W1:Y:S02]  /*4020*/  LDG.E.U8 R162, desc[UR36][R2.64+0x71] ;  /* 0x0000712402a27981 */ /* 0x000e64000c1e1100 */
[----:B-1----:R-:W-:-:S05]  /*4030*/  PRMT R11, R162, 0x8880, RZ ;  /* 0x00008880a20b7816 */ /* 0x002fca00000000ff */
[----:B------:R-:W-:-:S07]  /*4040*/  IMAD R10, R11, R152, RZ ;  /* 0x000000980b0a7224 */ /* 0x000fce00078e02ff */
.L_x_149:
[----:B------:R-:W-:Y:S05]  /*4050*/  BSYNC B1 ;  /* 0x0000000000017941 */ /* 0x000fea0003800000 */
.L_x_148:
        /* <DEDUP_REMOVED lines=11> */
.L_x_151:
[----:B------:R-:W-:Y:S05]  /*4110*/  BSYNC B1 ;  /* 0x0000000000017941 */ /* 0x000fea0003800000 */
.L_x_150:
[----:B-1----:R-:W-:Y:S01]  /*4120*/  @!P4 IMAD R11, R82, R153, R10 ;  /* 0x00000099520bc224 */ /* 0x002fe200078e020a */
[----:B------:R-:W-:Y:S04]  /*4130*/  BSSY B1, `(.L_x_152) ;  /* 0x0000006000017945 */ /* 0x000fe80003800000 */
[----:B------:R1:W-:Y:S01]  /*4140*/  @!P4 STG.E.U8 desc[UR36][R6.64+0x70], R11 ;  /* 0x0000700b0600c986 */ /* 0x0003e2000c101124 */
[----:B------:R-:W-:Y:S05]  /*4150*/  @P3 BRA `(.L_x_153) ;  /* 0x00000000000c3947 */ /* 0x000fea0003800000 */
[----:B------:R-:W1:Y:S02]  /*4160*/  LDG.E.U8 R162, desc[UR36][R8.64+0x71] ;  /* 0x0000712408a27981 */ /* 0x000e64000c1e1100 */
[----:B-1----:R-:W-:-:S05]  /*4170*/  PRMT R11, R162, 0x8880, RZ ;  /* 0x00008880a20b7816 */ /* 0x002fca00000000ff */
[----:B------:R-:W-:-:S07]  /*4180*/  IMAD R10, R11, R152, RZ ;  /* 0x000000980b0a7224 */ /* 0x000fce00078e02ff */
.L_x_153:
[----:B------:R-:W-:Y:S05]  /*4190*/  BSYNC B1 ;  /* 0x0000000000017941 */ /* 0x000fea0003800000 */
.L_x_152:
[----:B------:R-:W-:Y:S01]  /*41a0*/  @!P3 IMAD R83, R83, R153, R10 ;  /* 0x000000995353b224 */ /* 0x000fe200078e020a */
[----:B------:R-:W-:Y:S04]  /*41b0*/  BSSY B1, `(.L_x_154) ;  /* 0x0000006000017945 */ /* 0x000fe80003800000 */
[----:B------:R0:W-:Y:S01]  /*41c0*/  @!P3 STG.E.U8 desc[UR36][R6.64+0x71], R83 ;  /* 0x000071530600b986 */ /* 0x0001e2000c101124 */
[----:B------:R-:W-:Y:S05]  /*41d0*/  @P5 BRA `(.L_x_155) ;  /* 0x00000000000c5947 */ /* 0x000fea0003800000 */
[----:B------:R-:W1:Y:S02]  /*41e0*/  LDG.E.U8 R162, desc[UR36][R2.64+0x78] ;  /* 0x0000782402a27981 */ /* 0x000e64000c1e1100 */
[----:B-1----:R-:W-:-:S05]  /*41f0*/  PRMT R11, R162, 0x8880, RZ ;  /* 0x00008880a20b7816 */ /* 0x002fca00000000ff */
[----:B------:R-:W-:-:S07]  /*4200*/  IMAD R10, R11, R152, RZ ;  /* 0x000000980b0a7224 */ /* 0x000fce00078e02ff */
.L_x_155:
[----:B------:R-:W-:Y:S05]  /*4210*/  BSYNC B1 ;  /* 0x0000000000017941 */ /* 0x000fea0003800000 */
.L_x_154:
[----:B-1----:R-:W-:Y:S01]  /*4220*/  @!P5 IMAD R11, R84, R153, R10 ;  /* 0x00000099540bd224 */ /* 0x002fe200078e020a */
[----:B------:R-:W-:Y:S04]  /*4230*/  BSSY B1, `(.L_x_156) ;  /* 0x0000006000017945 */ /* 0x000fe80003800000 */
[----:B------:R1:W-:Y:S01]  /*4240*/  @!P5 STG.E.U8 desc[UR36][R4.64+0x78], R11 ;  /* 0x0000780b0400d986 */ /* 0x0003e2000c101124 */
[----:B------:R-:W-:Y:S05]  /*4250*/  @P2 BRA `(.L_x_157) ;  /* 0x00000000000c2947 */ /* 0x000fea0003800000 */
[----:B------:R-:W1:Y:S02]  /*4260*/  LDG.E.U8 R162, desc[UR36][R2.64+0x79] ;  /* 0x0000792402a27981 */ /* 0x000e64000c1e1100 */
[----:B-1----:R-:W-:-:S05]  /*4270*/  PRMT R11, R162, 0x8880, RZ ;  /* 0x00008880a20b7816 */ /* 0x002fca00000000ff */
[----:B------:R-:W-:-:S07]  /*4280*/  IMAD R10, R11, R152, RZ ;  /* 0x000000980b0a7224 */ /* 0x000fce00078e02ff */
.L_x_157:
[----:B------:R-:W-:Y:S05]  /*4290*/  BSYNC B1 ;  /* 0x0000000000017941 */ /* 0x000fea0003800000 */
.L_x_156:
        /* <DEDUP_REMOVED lines=11> */
.L_x_159:
[----:B------:R-:W-:Y:S05]  /*4350*/  BSYNC B1 ;  /* 0x0000000000017941 */ /* 0x000fea0003800000 */
.L_x_158:
[----:B-1----:R-:W-:Y:S01]  /*4360*/  @!P4 IMAD R11, R86, R153, R10 ;  /* 0x00000099560bc224 */ /* 0x002fe200078e020a */
[----:B------:R-:W-:Y:S04]  /*4370*/  BSSY B1, `(.L_x_160) ;  /* 0x0000006000017945 */ /* 0x000fe80003800000 */
[----:B------:R1:W-:Y:S01]  /*4380*/  @!P4 STG.E.U8 desc[UR36][R6.64+0x78], R11 ;  /* 0x0000780b0600c986 */ /* 0x0003e2000c101124 */
[----:B------:R-:W-:Y:S05]  /*4390*/  @P3 BRA `(.L_x_161) ;  /* 0x00000000000c3947 */ /* 0x000fea0003800000 */
[----:B------:R-:W1:Y:S02]  /*43a0*/  LDG.E.U8 R162, desc[UR36][R8.64+0x79] ;  /* 0x0000792408a27981 */ /* 0x000e64000c1e1100 */
[----:B-1----:R-:W-:-:S05]  /*43b0*/  PRMT R11, R162, 0x8880, RZ ;  /* 0x00008880a20b7816 */ /* 0x002fca00000000ff */
[----:B------:R-:W-:-:S07]  /*43c0*/  IMAD R10, R11, R152, RZ ;  /* 0x000000980b0a7224 */ /* 0x000fce00078e02ff */
.L_x_161:
[----:B------:R-:W-:Y:S05]  /*43d0*/  BSYNC B1 ;  /* 0x0000000000017941 */ /* 0x000fea0003800000 */
.L_x_160:
[----:B------:R-:W-:Y:S01]  /*43e0*/  @!P3 IMAD R87, R87, R153, R10 ;  /* 0x000000995757b224 */ /* 0x000fe200078e020a */
[----:B------:R-:W-:Y:S04]  /*43f0*/  BSSY B1, `(.L_x_162) ;  /* 0x0000006000017945 */ /* 0x000fe80003800000 */
[----:B------:R0:W-:Y:S01]  /*4400*/  @!P3 STG.E.U8 desc[UR36][R6.64+0x79], R87 ;  /* 0x000079570600b986 */ /* 0x0001e2000c101124 */
[----:B------:R-:W-:Y:S05]  /*4410*/  @P5 BRA `(.L_x_163) ;  /* 0x00000000000c5947 */ /* 0x000fea0003800000 */
[----:B------:R-:W1:Y:S02]  /*4420*/  LDG.E.U8 R162, desc[UR36][R2.64+0x80] ;  /* 0x0000802402a27981 */ /* 0x000e64000c1e1100 */
[----:B-1----:R-:W-:-:S05]  /*4430*/  PRMT R11, R162, 0x8880, RZ ;  /* 0x00008880a20b7816 */ /* 0x002fca00000000ff */
[----:B------:R-:W-:-:S07]  /*4440*/  IMAD R10, R11, R152, RZ ;  /* 0x000000980b0a7224 */ /* 0x000fce00078e02ff */
.L_x_163:
[----:B------:R-:W-:Y:S05]  /*4450*/  BSYNC B1 ;  /* 0x0000000000017941 */ /* 0x000fea0003800000 */
.L_x_162:
[----:B-1----:R-:W-:Y:S01]  /*4460*/  @!P5 IMAD R11, R88, R153, R10 ;  /* 0x00000099580bd224 */ /* 0x002fe200078e020a */
[----:B------:R-:W-:Y:S04]  /*4470*/  BSSY B1, `(.L_x_164) ;  /* 0x0000006000017945 */ /* 0x000fe80003800000 */
[----:B------:R1:W-:Y:S01]  /*4480*/  @!P5 STG.E.U8 desc[UR36][R4.64+0x80], R11 ;  /* 0x0000800b0400d986 */ /* 0x0003e2000c101124 */
[----:B------:R-:W-:Y:S05]  /*4490*/  @P2 BRA `(.L_x_165) ;  /* 0x00000000000c2947 */ /* 0x000fea0003800000 */
[----:B------:R-:W1:Y:S02]  /*44a0*/  LDG.E.U8 R162, desc[UR36][R2.64+0x81] ;  /* 0x0000812402a27981 */ /* 0x000e64000c1e1100 */
[----:B-1----:R-:W-:-:S05]  /*44b0*/  PRMT R11, R162, 0x8880, RZ ;  /* 0x00008880a20b7816 */ /* 0x002fca00000000ff */
[----:B------:R-:W-:-:S07]  /*44c0*/  IMAD R10, R11, R152, RZ ;  /* 0x000000980b0a7224 */ /* 0x000fce00078e02ff */
.L_x_165:
[----:B------:R-:W-:Y:S05]  /*44d0*/  BSYNC B1 ;  /* 0x0000000000017941 */ /* 0x000fea0003800000 */
.L_x_164:
        /* <DEDUP_REMOVED lines=11> */
.L_x_167:
[----:B------:R-:W-:Y:S05]  /*4590*/  BSYNC B1 ;  /* 0x0000000000017941 */ /* 0x000fea0003800000 */
.L_x_166:
[----:B-1----:R-:W-:Y:S01]  /*45a0*/  @!P4 IMAD R11, R90, R153, R10 ;  /* 0x000000995a0bc224 */ /* 0x002fe200078e020a */
[----:B------:R-:W-:Y:S04]  /*45b0*/  BSSY B1, `(.L_x_168) ;  /* 0x0000006000017945 */ /* 0x000fe80003800000 */
[----:B------:R1:W-:Y:S01]  /*45c0*/  @!P4 STG.E.U8 desc[UR36][R6.64+0x80], R11 ;  /* 0x0000800b0600c986 */ /* 0x0003e2000c101124 */
[----:B------:R-:W-:Y:S05]  /*45d0*/  @P3 BRA `(.L_x_169) ;  /* 0x00000000000c3947 */ /* 0x000fea0003800000 */
[----:B------:R-:W1:Y:S02]  /*45e0*/  LDG.E.U8 R162, desc[UR36][R8.64+0x81] ;  /* 0x0000812408a27981 */ /* 0x000e64000c1e1100 */
[----:B-1----:R-:W-:-:S05]  /*45f0*/  PRMT R11, R162, 0x8880, RZ ;  /* 0x00008880a20b7816 */ /* 0x002fca00000000ff */
[----:B------:R-:W-:-:S07]  /*4600*/  IMAD R10, R11, R152, RZ ;  /* 0x000000980b0a7224 */ /* 0x000fce00078e02ff */
.L_x_169:
[----:B------:R-:W-:Y:S05]  /*4610*/  BSYNC B1 ;  /* 0x0000000000017941 */ /* 0x000fea0003800000 */
.L_x_168:
[----:B------:R-:W-:Y:S01]  /*4620*/  @!P3 IMAD R91, R91, R153, R10 ;  /* 0x000000995b5bb224 */ /* 0x000fe200078e020a */
[----:B------:R-:W-:Y:S04]  /*4630*/  BSSY B1, `(.L_x_170) ;  /* 0x0000006000017945 */ /* 0x000fe80003800000 */
[----:B------:R0:W-:Y:S01]  /*4640*/  @!P3 STG.E.U8 desc[UR36][R6.64+0x81], R91 ;  /* 0x0000815b0600b986 */ /* 0x0001e2000c101124 */
[----:B------:R-:W-:Y:S05]  /*4650*/  @P5 BRA `(.L_x_171) ;  /* 0x00000000000c5947 */ /* 0x000fea0003800000 */
[----:B------:R-:W1:Y:S02]  /*4660*/  LDG.E.U8 R162, desc[UR36][R2.64+0x88] ;  /* 0x0000882402a27981 */ /* 0x000e64000c1e1100 */
[----:B-1----:R-:W-:-:S05]  /*4670*/  PRMT R11, R162, 0x8880, RZ ;  /* 0x00008880a20b7816 */ /* 0x002fca00000000ff */
[----:B------:R-:W-:-:S07]  /*4680*/  IMAD R10, R11, R152, RZ ;  /* 0x000000980b0a7224 */ /* 0x000fce00078e02ff */
.L_x_171:
[----:B------:R-:W-:Y:S05]  /*4690*/  BSYNC B1 ;  /* 0x0000000000017941 */ /* 0x000fea0003800000 */
.L_x_170:
[----:B-1----:R-:W-:Y:S01]  /*46a0*/  @!P5 IMAD R11, R92, R153, R10 ;  /* 0x000000995c0bd224 */ /* 0x002fe200078e020a */
[----:B------:R-:W-:Y:S04]  /*46b0*/  BSSY B1, `(.L_x_172) ;  /* 0x0000006000017945 */ /* 0x000fe80003800000 */
[----:B------:R1:W-:Y:S01]  /*46c0*/  @!P5 STG.E.U8 desc[UR36][R4.64+0x88], R11 ;  /* 0x0000880b0400d986 */ /* 0x0003e2000c101124 */
[----:B------:R-:W-:Y:S05]  /*46d0*/  @P2 BRA `(.L_x_173) ;  /* 0x00000000000c2947 */ /* 0x000fea0003800000 */
[----:B------:R-:W1:Y:S02]  /*46e0*/  LDG.E.U8 R162, desc[UR36][R2.64+0x89] ;  /* 0x0000892402a27981 */ /* 0x000e64000c1e1100 */
[----:B-1----:R-:W-:-:S05]  /*46f0*/  PRMT R11, R162, 0x8880, RZ ;  /* 0x00008880a20b7816 */ /* 0x002fca00000000ff */
[----:B------:R-:W-:-:S07]  /*4700*/  IMAD R10, R11, R152, RZ ;  /* 0x000000980b0a7224 */ /* 0x000fce00078e02ff */
.L_x_173:
[----:B------:R-:W-:Y:S05]  /*4710*/  BSYNC B1 ;  /* 0x0000000000017941 */ /* 0x000fea0003800000 */
.L_x_172:
        /* <DEDUP_REMOVED lines=11> */
.L_x_175:
[----:B------:R-:W-:Y:S05]  /*47d0*/  BSYNC B1 ;  /* 0x0000000000017941 */ /* 0x000fea0003800000 */
.L_x_174:
[----:B-1----:R-:W-:Y:S01]  /*47e0*/  @!P4 IMAD R11, R94, R153, R10 ;  /* 0x000000995e0bc224 */ /* 0x002fe200078e020a */
[----:B------:R-:W-:Y:S04]  /*47f0*/  BSSY B1, `(.L_x_176) ;  /* 0x0000006000017945 */ /* 0x000fe80003800000 */
[----:B------:R1:W-:Y:S01]  /*4800*/  @!P4 STG.E.U8 desc[UR36][R6.64+0x88], R11 ;  /* 0x0000880b0600c986 */ /* 0x0003e2000c101124 */
[----:B------:R-:W-:Y:S05]  /*4810*/  @P3 BRA `(.L_x_177) ;  /* 0x00000000000c3947 */ /* 0x000fea0003800000 */
[----:B------:R-:W1:Y:S02]  /*4820*/  LDG.E.U8 R162, desc[UR36][R8.64+0x89] ;  /* 0x0000892408a27981 */ /* 0x000e64000c1e1100 */
[----:B-1----:R-:W-:-:S05]  /*4830*/  PRMT R11, R162, 0x8880, RZ ;  /* 0x00008880a20b7816 */ /* 0x002fca00000000ff */
[----:B------:R-:W-:-:S07]  /*4840*/  IMAD R10, R11, R152, RZ ;  /* 0x000000980b0a7224 */ /* 0x000fce00078e02ff */
.L_x_177:
[----:B------:R-:W-:Y:S05]  /*4850*/  BSYNC B1 ;  /* 0x0000000000017941 */ /* 0x000fea0003800000 */
.L_x_176:
[----:B------:R-:W-:Y:S01]  /*4860*/  @!P3 IMAD R95, R95, R153, R10 ;  /* 0x000000995f5fb224 */ /* 0x000fe200078e020a */
[----:B------:R-:W-:Y:S04]  /*4870*/  BSSY B1, `(.L_x_178) ;  /* 0x0000006000017945 */ /* 0x000fe80003800000 */
[----:B------:R0:W-:Y:S01]  /*4880*/  @!P3 STG.E.U8 desc[UR36][R6.64+0x89], R95 ;  /* 0x0000895f0600b986 */ /* 0x0001e2000c101124 */
[----:B------:R-:W-:Y:S05]  /*4890*/  @P5 BRA `(.L_x_179) ;  /* 0x00000000000c5947 */ /* 0x000fea0003800000 */
[----:B------:R-:W1:Y:S02]  /*48a0*/  LDG.E.U8 R162, desc[UR36][R2.64+0x90] ;  /* 0x0000902402a27981 */ /* 0x000e64000c1e1100 */
[----:B-1----:R-:W-:-:S05]  /*48b0*/  PRMT R11, R162, 0x8880, RZ ;  /* 0x00008880a20b7816 */ /* 0x002fca00000000ff */
[----:B------:R-:W-:-:S07]  /*48c0*/  IMAD R10, R11, R152, RZ ;  /* 0x000000980b0a7224 */ /* 0x000fce00078e02ff */
.L_x_179:
[----:B------:R-:W-:Y:S05]  /*48d0*/  BSYNC B1 ;  /* 0x0000000000017941 */ /* 0x000fea0003800000 */
.L_x_178:
[----:B-1----:R-:W-:Y:S01]  /*48e0*/  @!P5 IMAD R11, R96, R153, R10 ;  /* 0x00000099600bd224 */ /* 0x002fe200078e020a */
[----:B------:R-:W-:Y:S04]  /*48f0*/  BSSY B1, `(.L_x_180) ;  /* 0x0000006000017945 */ /* 0x000fe80003800000 */
[----:B------:R1:W-:Y:S01]  /*4900*/  @!P5 STG.E.U8 desc[UR36][R4.64+0x90], R11 ;  /* 0x0000900b0400d986 */ /* 0x0003e2000c101124 */
[----:B------:R-:W-:Y:S05]  /*4910*/  @P2 BRA `(.L_x_181) ;  /* 0x00000000000c2947 */ /* 0x000fea0003800000 */
[----:B------:R-:W1:Y:S02]  /*4920*/  LDG.E.U8 R162, desc[UR36][R2.64+0x91] ;  /* 0x0000912402a27981 */ /* 0x000e64000c1e1100 */
[----:B-1----:R-:W-:-:S05]  /*4930*/  PRMT R11, R162, 0x8880, RZ ;  /* 0x00008880a20b7816 */ /* 0x002fca00000000ff */
[----:B------:R-:W-:-:S07]  /*4940*/  IMAD R10, R11, R152, RZ ;  /* 0x000000980b0a7224 */ /* 0x000fce00078e02ff */
.L_x_181:
[----:B------:R-:W-:Y:S05]  /*4950*/  BSYNC B1 ;  /* 0x0000000000017941 */ /* 0x000fea0003800000 */
.L_x_180:
        /* <DEDUP_REMOVED lines=11> */
.L_x_183:
[----:B------:R-:W-:Y:S05]  /*4a10*/  BSYNC B1 ;  /* 0x0000000000017941 */ /* 0x000fea0003800000 */
.L_x_182:
[----:B-1----:R-:W-:Y:S01]  /*4a20*/  @!P4 IMAD R11, R98, R153, R10 ;  /* 0x00000099620bc224 */ /* 0x002fe200078e020a */
[----:B------:R-:W-:Y:S04]  /*4a30*/  BSSY B1, `(.L_x_184) ;  /* 0x0000006000017945 */ /* 0x000fe80003800000 */
[----:B------:R1:W-:Y:S01]  /*4a40*/  @!P4 STG.E.U8 desc[UR36][R6.64+0x90], R11 ;  /* 0x0000900b0600c986 */ /* 0x0003e2000c101124 */
[----:B------:R-:W-:Y:S05]  /*4a50*/  @P3 BRA `(.L_x_185) ;  /* 0x00000000000c3947 */ /* 0x000fea0003800000 */
[----:B------:R-:W1:Y:S02]  /*4a60*/  LDG.E.U8 R162, desc[UR36][R8.64+0x91] ;  /* 0x0000912408a27981 */ /* 0x000e64000c1e1100 */
[----:B-1----:R-:W-:-:S05]  /*4a70*/  PRMT R11, R162, 0x8880, RZ ;  /* 0x00008880a20b7816 */ /* 0x002fca00000000ff */
[----:B------:R-:W-:-:S07]  /*4a80*/  IMAD R10, R11, R152, RZ ;  /* 0x000000980b0a7224 */ /* 0x000fce00078e02ff */
.L_x_185:
[----:B------:R-:W-:Y:S05]  /*4a90*/  BSYNC B1 ;  /* 0x0000000000017941 */ /* 0x000fea0003800000 */
.L_x_184:
[----:B------:R-:W-:Y:S01]  /*4aa0*/  @!P3 IMAD R99, R99, R153, R10 ;  /* 0x000000996363b224 */ /* 0x000fe200078e020a */
[----:B------:R-:W-:Y:S04]  /*4ab0*/  BSSY B1, `(.L_x_186) ;  /* 0x0000006000017945 */ /* 0x000fe80003800000 */
[----:B------:R0:W-:Y:S01]  /*4ac0*/  @!P3 STG.E.U8 desc[UR36][R6.64+0x91], R99 ;  /* 0x000091630600b986 */ /* 0x0001e2000c101124 */
[----:B------:R-:W-:Y:S05]  /*4ad0*/  @P5 BRA `(.L_x_187) ;  /* 0x00000000000c5947 */ /* 0x000fea0003800000 */
[----:B------:R-:W1:Y:S02]  /*4ae0*/  LDG.E.U8 R162, desc[UR36][R2.64+0x98] ;  /* 0x0000982402a27981 */ /* 0x000e64000c1e1100 */
[----:B-1----:R-:W-:-:S05]  /*4af0*/  PRMT R11, R162, 0x8880, RZ ;  /* 0x00008880a20b7816 */ /* 0x002fca00000000ff */
[----:B------:R-:W-:-:S07]  /*4b00*/  IMAD R10, R11, R152, RZ ;  /* 0x000000980b0a7224 */ /* 0x000fce00078e02ff */
.L_x_187:
[----:B------:R-:W-:Y:S05]  /*4b10*/  BSYNC B1 ;  /* 0x0000000000017941 */ /* 0x000fea0003800000 */
.L_x_186:
[----:B-1----:R-:W-:Y:S01]  /*4b20*/  @!P5 IMAD R11, R100, R153, R10 ;  /* 0x00000099640bd224 */ /* 0x002fe200078e020a */
[----:B------:R-:W-:Y:S04]  /*4b30*/  BSSY B1, `(.L_x_188) ;  /* 0x0000006000017945 */ /* 0x000fe80003800000 */
[----:B------:R1:W-:Y:S01]  /*4b40*/  @!P5 STG.E.U8 desc[UR36][R4.64+0x98], R11 ;  /* 0x0000980b0400d986 */ /* 0x0003e2000c101124 */
[----:B------:R-:W-:Y:S05]  /*4b50*/  @P2 BRA `(.L_x_189) ;  /* 0x00000000000c2947 */ /* 0x000fea0003800000 */
[----:B------:R-:W1:Y:S02]  /*4b60*/  LDG.E.U8 R162, desc[UR36][R2.64+0x99] ;  /* 0x0000992402a27981 */ /* 0x000e64000c1e1100 */
[----:B-1----:R-:W-:-:S05]  /*4b70*/  PRMT R11, R162, 0x8880, RZ ;  /* 0x00008880a20b7816 */ /* 0x002fca00000000ff */
[----:B------:R-:W-:-:S07]  /*4b80*/  IMAD R10, R11, R152, RZ ;  /* 0x000000980b0a7224 */ /* 0x000fce00078e02ff */
.L_x_189:
[----:B------:R-:W-:Y:S05]  /*4b90*/  BSYNC B1 ;  /* 0x0000000000017941 */ /* 0x000fea0003800000 */
.L_x_188:
        /* <DEDUP_REMOVED lines=11> */
.L_x_191:
[----:B------:R-:W-:Y:S05]  /*4c50*/  BSYNC B1 ;  /* 0x0000000000017941 */ /* 0x000fea0003800000 */
.L_x_190:
[----:B-1----:R-:W-:Y:S01]  /*4c60*/  @!P4 IMAD R11, R102, R153, R10 ;  /* 0x00000099660bc224 */ /* 0x002fe200078e020a */
[----:B------:R-:W-:Y:S04]  /*4c70*/  BSSY B1, `(.L_x_192) ;  /* 0x0000006000017945 */ /* 0x000fe80003800000 */
[----:B------:R1:W-:Y:S01]  /*4c80*/  @!P4 STG.E.U8 desc[UR36][R6.64+0x98], R11 ;  /* 0x0000980b0600c986 */ /* 0x0003e2000c101124 */
[----:B------:R-:W-:Y:S05]  /*4c90*/  @P3 BRA `(.L_x_193) ;  /* 0x00000000000c3947 */ /* 0x000fea0003800000 */
[----:B------:R-:W1:Y:S02]  /*4ca0*/  LDG.E.U8 R162, desc[UR36][R8.64+0x99] ;  /* 0x0000992408a27981 */ /* 0x000e64000c1e1100 */
[----:B-1----:R-:W-:-:S05]  /*4cb0*/  PRMT R11, R162, 0x8880, RZ ;  /* 0x00008880a20b7816 */ /* 0x002fca00000000ff */
[----:B------:R-:W-:-:S07]  /*4cc0*/  IMAD R10, R11, R152, RZ ;  /* 0x000000980b0a7224 */ /* 0x000fce00078e02ff */
.L_x_193:
[----:B------:R-:W-:Y:S05]  /*4cd0*/  BSYNC B1 ;  /* 0x0000000000017941 */ /* 0x000fea0003800000 */
.L_x_192:
[----:B------:R-:W-:Y:S01]  /*4ce0*/  @!P3 IMAD R103, R103, R153, R10 ;  /* 0x000000996767b224 */ /* 0x000fe200078e020a */
[----:B------:R-:W-:Y:S04]  /*4cf0*/  BSSY B1, `(.L_x_194) ;  /* 0x0000006000017945 */ /* 0x000fe80003800000 */
[----:B------:R0:W-:Y:S01]  /*4d00*/  @!P3 STG.E.U8 desc[UR36][R6.64+0x99], R103 ;  /* 0x000099670600b986 */ /* 0x0001e2000c101124 */
[----:B------:R-:W-:Y:S05]  /*4d10*/  @P5 BRA `(.L_x_195) ;  /* 0x00000000000c5947 */ /* 0x000fea0003800000 */
[----:B------:R-:W1:Y:S02]  /*4d20*/  LDG.E.U8 R162, desc[UR36][R2.64+0xa0] ;  /* 0x0000a02402a27981 */ /* 0x000e64000c1e1100 */
[----:B-1----:R-:W-:-:S05]  /*4d30*/  PRMT R11, R162, 0x8880, RZ ;  /* 0x00008880a20b7816 */ /* 0x002fca00000000ff */
[----:B------:R-:W-:-:S07]  /*4d40*/  IMAD R10, R11, R152, RZ ;  /* 0x000000980b0a7224 */ /* 0x000fce00078e02ff */
.L_x_195:
[----:B------:R-:W-:Y:S05]  /*4d50*/  BSYNC B1 ;  /* 0x0000000000017941 */ /* 0x000fea0003800000 */
.L_x_194:
[----:B-1----:R-:W-:Y:S01]  /*4d60*/  @!P5 IMAD R11, R104, R153, R10 ;  /* 0x00000099680bd224 */ /* 0x002fe200078e020a */
[----:B------:R-:W-:Y:S04]  /*4d70*/  BSSY B1, `(.L_x_196) ;  /* 0x0000006000017945 */ /* 0x000fe80003800000 */
[----:B------:R1:W-:Y:S01]  /*4d80*/  @!P5 STG.E.U8 desc[UR36][R4.64+0xa0], R11 ;  /* 0x0000a00b0400d986 */ /* 0x0003e2000c101124 */
[----:B------:R-:W-:Y:S05]  /*4d90*/  @P2 BRA `(.L_x_197) ;  /* 0x00000000000c2947 */ /* 0x000fea0003800000 */
[----:B------:R-:W1:Y:S02]  /*4da0*/  LDG.E.U8 R162, desc[UR36][R2.64+0xa1] ;  /* 0x0000a12402a27981 */ /* 0x000e64000c1e1100 */
[----:B-1----:R-:W-:-:S05]  /*4db0*/  PRMT R11, R162, 0x8880, RZ ;  /* 0x00008880a20b7816 */ /* 0x002fca00000000ff */
[----:B------:R-:W-:-:S07]  /*4dc0*/  IMAD R10, R11, R152, RZ ;  /* 0x000000980b0a7224 */ /* 0x000fce00078e02ff */
.L_x_197:
[----:B------:R-:W-:Y:S05]  /*4dd0*/  BSYNC B1 ;  /* 0x0000000000017941 */ /* 0x000fea0003800000 */
.L_x_196:
        /* <DEDUP_REMOVED lines=11> */
.L_x_199:
[----:B------:R-:W-:Y:S05]  /*4e90*/  BSYNC B1 ;  /* 0x0000000000017941 */ /* 0x000fea0003800000 */
.L_x_198:
[----:B-1----:R-:W-:Y:S01]  /*4ea0*/  @!P4 IMAD R11, R106, R153, R10 ;  /* 0x000000996a0bc224 */ /* 0x002fe200078e020a */
[----:B------:R-:W-:Y:S04]  /*4eb0*/  BSSY B1, `(.L_x_200) ;  /* 0x0000006000017945 */ /* 0x000fe80003800000 */
[----:B------:R1:W-:Y:S01]  /*4ec0*/  @!P4 STG.E.U8 desc[UR36][R6.64+0xa0], R11 ;  /* 0x0000a00b0600c986 */ /* 0x0003e2000c101124 */
[----:B------:R-:W-:Y:S05]  /*4ed0*/  @P3 BRA `(.L_x_201) ;  /* 0x00000000000c3947 */ /* 0x000fea0003800000 */
[----:B------:R-:W1:Y:S02]  /*4ee0*/  LDG.E.U8 R162, desc[UR36][R8.64+0xa1] ;  /* 0x0000a12408a27981 */ /* 0x000e64000c1e1100 */
[----:B-1----:R-:W-:-:S05]  /*4ef0*/  PRMT R11, R162, 0x8880, RZ ;  /* 0x00008880a20b7816 */ /* 0x002fca00000000ff */
[----:B------:R-:W-:-:S07]  /*4f00*/  IMAD R10, R11, R152, RZ ;  /* 0x000000980b0a7224 */ /* 0x000fce00078e02ff */
.L_x_201:
[----:B------:R-:W-:Y:S05]  /*4f10*/  BSYNC B1 ;  /* 0x0000000000017941 */ /* 0x000fea0003800000 */
.L_x_200:
[----:B------:R-:W-:Y:S01]  /*4f20*/  @!P3 IMAD R107, R107, R153, R10 ;  /* 0x000000996b6bb224 */ /* 0x000fe200078e020a */
[----:B------:R-:W-:Y:S04]  /*4f30*/  BSSY B1, `(.L_x_202) ;  /* 0x0000006000017945 */ /* 0x000fe80003800000 */
[----:B------:R0:W-:Y:S01]  /*4f40*/  @!P3 STG.E.U8 desc[UR36][R6.64+0xa1], R107 ;  /* 0x0000a16b0600b986 */ /* 0x0001e2000c101124 */
[----:B------:R-:W-:Y:S05]  /*4f50*/  @P5 BRA `(.L_x_203) ;  /* 0x00000000000c5947 */ /* 0x000fea0003800000 */
[----:B------:R-:W1:Y:S02]  /*4f60*/  LDG.E.U8 R162, desc[UR36][R2.64+0xa8] ;  /* 0x0000a82402a27981 */ /* 0x000e64000c1e1100 */
[----:B-1----:R-:W-:-:S05]  /*4f70*/  PRMT R11, R162, 0x8880, RZ ;  /* 0x00008880a20b7816 */ /* 0x002fca00000000ff */
[----:B------:R-:W-:-:S07]  /*4f80*/  IMAD R10, R11, R152, RZ ;  /* 0x000000980b0a7224 */ /* 0x000fce00078e02ff */
.L_x_203:
[----:B------:R-:W-:Y:S05]  /*4f90*/  BSYNC B1 ;  /* 0x0000000000017941 */ /* 0x000fea0003800000 */
.L_x_202:
[----:B-1----:R-:W-:Y:S01]  /*4fa0*/  @!P5 IMAD R11, R108, R153, R10 ;  /* 0x000000996c0bd224 */ /* 0x002fe200078e020a */
[----:B------:R-:W-:Y:S04]  /*4fb0*/  BSSY B1, `(.L_x_204) ;  /* 0x0000006000017945 */ /* 0x000fe80003800000 */
[----:B------:R1:W-:Y:S01]  /*4fc0*/  @!P5 STG.E.U8 desc[UR36][R4.64+0xa8], R11 ;  /* 0x0000a80b0400d986 */ /* 0x0003e2000c101124 */
[----:B------:R-:W-:Y:S05]  /*4fd0*/  @P2 BRA `(.L_x_205) ;  /* 0x00000000000c2947 */ /* 0x000fea0003800000 */
[----:B------:R-:W1:Y:S02]  /*4fe0*/  LDG.E.U8 R162, desc[UR36][R2.64+0xa9] ;  /* 0x0000a92402a27981 */ /* 0x000e64000c1e1100 */
[----:B-1----:R-:W-:-:S05]  /*4ff0*/  PRMT R11, R162, 0x8880, RZ ;  /* 0x00008880a20b7816 */ /* 0x002fca00000000ff */
[----:B------:R-:W-:-:S07]  /*5000*/  IMAD R10, R11, R152, RZ ;  /* 0x000000980b0a7224 */ /* 0x000fce00078e02ff */
.L_x_205:
[----:B------:R-:W-:Y:S05]  /*5010*/  BSYNC B1 ;  /* 0x0000000000017941 */ /* 0x000fea0003800000 */
.L_x_204:
        /* <DEDUP_REMOVED lines=11> */
.L_x_207:
[----:B------:R-:W-:Y:S05]  /*50d0*/  BSYNC B1 ;  /* 0x0000000000017941 */ /* 0x000fea0003800000 */
.L_x_206:
[----:B-1----:R-:W-:Y:S01]  /*50e0*/  @!P4 IMAD R11, R110, R153, R10 ;  /* 0x000000996e0bc224 */ /* 0x002fe200078e020a */
[----:B------:R-:W-:Y:S04]  /*50f0*/  BSSY B1, `(.L_x_208) ;  /* 0x0000006000017945 */ /* 0x000fe80003800000 */
[----:B------:R1:W-:Y:S01]  /*5100*/  @!P4 STG.E.U8 desc[UR36][R6.64+0xa8], R11 ;  /* 0x0000a80b0600c986 */ /* 0x0003e2000c101124 */
[----:B------:R-:W-:Y:S05]  /*5110*/  @P3 BRA `(.L_x_209) ;  /* 0x00000000000c3947 */ /* 0x000fea0003800000 */
[----:B------:R-:W1:Y:S02]  /*5120*/  LDG.E.U8 R162, desc[UR36][R8.64+0xa9] ;  /* 0x0000a92408a27981 */ /* 0x000e64000c1e1100 */
[----:B-1----:R-:W-:-:S05]  /*5130*/  PRMT R11, R162, 0x8880, RZ ;  /* 0x00008880a20b7816 */ /* 0x002fca00000000ff */
[----:B------:R-:W-:-:S07]  /*5140*/  IMAD R10, R11, R152, RZ ;  /* 0x000000980b0a7224 */ /* 0x000fce00078e02ff */
.L_x_209:
[----:B------:R-:W-:Y:S05]  /*5150*/  BSYNC B1 ;  /* 0x0000000000017941 */ /* 0x000fea0003800000 */
.L_x_208:
[----:B------:R-:W-:Y:S01]  /*5160*/  @!P3 IMAD R111, R111, R153, R10 ;  /* 0x000000996f6fb224 */ /* 0x000fe200078e020a */
[----:B------:R-:W-:Y:S04]  /*5170*/  BSSY B1, `(.L_x_210) ;  /* 0x0000006000017945 */ /* 0x000fe80003800000 */
[----:B------:R0:W-:Y:S01]  /*5180*/  @!P3 STG.E.U8 desc[UR36][R6.64+0xa9], R111 ;  /* 0x0000a96f0600b986 */ /* 0x0001e2000c101124 */
[----:B------:R-:W-:Y:S05]  /*5190*/  @P5 BRA `(.L_x_211) ;  /* 0x00000000000c5947 */ /* 0x000fea0003800000 */
[----:B------:R-:W1:Y:S02]  /*51a0*/  LDG.E.U8 R162, desc[UR36][R2.64+0xb0] ;  /* 0x0000b02402a27981 */ /* 0x000e64000c1e1100 */
[----:B-1----:R-:W-:-:S05]  /*51b0*/  PRMT R11, R162, 0x8880, RZ ;  /* 0x00008880a20b7816 */ /* 0x002fca00000000ff */
[----:B------:R-:W-:-:S07]  /*51c0*/  IMAD R10, R11, R152, RZ ;  /* 0x000000980b0a7224 */ /* 0x000fce00078e02ff */
.L_x_211:
[----:B------:R-:W-:Y:S05]  /*51d0*/  BSYNC B1 ;  /* 0x0000000000017941 */ /* 0x000fea0003800000 */
.L_x_210:
[----:B-1----:R-:W-:Y:S01]  /*51e0*/  @!P5 IMAD R11, R112, R153, R10 ;  /* 0x00000099700bd224 */ /* 0x002fe200078e020a */
[----:B------:R-:W-:Y:S04]  /*51f0*/  BSSY B1, `(.L_x_212) ;  /* 0x0000006000017945 */ /* 0x000fe80003800000 */
[----:B------:R1:W-:Y:S01]  /*5200*/  @!P5 STG.E.U8 desc[UR36][R4.64+0xb0], R11 ;  /* 0x0000b00b0400d986 */ /* 0x0003e2000c101124 */
[----:B------:R-:W-:Y:S05]  /*5210*/  @P2 BRA `(.L_x_213) ;  /* 0x00000000000c2947 */ /* 0x000fea0003800000 */
[----:B------:R-:W1:Y:S02]  /*5220*/  LDG.E.U8 R162, desc[UR36][R2.64+0xb1] ;  /* 0x0000b12402a27981 */ /* 0x000e64000c1e1100 */
[----:B-1----:R-:W-:-:S05]  /*5230*/  PRMT R11, R162, 0x8880, RZ ;  /* 0x00008880a20b7816 */ /* 0x002fca00000000ff */
[----:B------:R-:W-:-:S07]  /*5240*/  IMAD R10, R11, R152, RZ ;  /* 0x000000980b0a7224 */ /* 0x000fce00078e02ff */
.L_x_213:
[----:B------:R-:W-:Y:S05]  /*5250*/  BSYNC B1 ;  /* 0x0000000000017941 */ /* 0x000fea0003800000 */
.L_x_212:
        /* <DEDUP_REMOVED lines=11> */
.L_x_215:
[----:B------:R-:W-:Y:S05]  /*5310*/  BSYNC B1 ;  /* 0x0000000000017941 */ /* 0x000fea0003800000 */
.L_x_214:
[----:B-1----:R-:W-:Y:S01]  /*5320*/  @!P4 IMAD R11, R114, R153, R10 ;  /* 0x00000099720bc224 */ /* 0x002fe200078e020a */
[----:B------:R-:W-:Y:S04]  /*5330*/  BSSY B1, `(.L_x_216) ;  /* 0x0000006000017945 */ /* 0x000fe80003800000 */
[----:B------:R1:W-:Y:S01]  /*5340*/  @!P4 STG.E.U8 desc[UR36][R6.64+0xb0], R11 ;  /* 0x0000b00b0600c986 */ /* 0x0003e2000c101124 */
[----:B------:R-:W-:Y:S05]  /*5350*/  @P3 BRA `(.L_x_217) ;  /* 0x00000000000c3947 */ /* 0x000fea0003800000 */
[----:B------:R-:W1:Y:S02]  /*5360*/  LDG.E.U8 R162, desc[UR36][R8.64+0xb1] ;  /* 0x0000b12408a27981 */ /* 0x000e64000c1e1100 */
[----:B-1----:R-:W-:-:S05]  /*5370*/  PRMT R11, R162, 0x8880, RZ ;  /* 0x00008880a20b7816 */ /* 0x002fca00000000ff */
[----:B------:R-:W-:-:S07]  /*5380*/  IMAD R10, R11, R152, RZ ;  /* 0x000000980b0a7224 */ /* 0x000fce00078e02ff */
.L_x_217:
[----:B------:R-:W-:Y:S05]  /*5390*/  BSYNC B1 ;  /* 0x0000000000017941 */ /* 0x000fea0003800000 */
.L_x_216:
[----:B------:R-:W-:Y:S01]  /*53a0*/  @!P3 IMAD R115, R115, R153, R10 ;  /* 0x000000997373b224 */ /* 0x000fe200078e020a */
[----:B------:R-:W-:Y:S04]  /*53b0*/  BSSY B1, `(.L_x_218) ;  /* 0x0000006000017945 */ /* 0x000fe80003800000 */
[----:B------:R0:W-:Y:S01]  /*53c0*/  @!P3 STG.E.U8 desc[UR36][R6.64+0xb1], R115 ;  /* 0x0000b1730600b986 */ /* 0x0001e2000c101124 */
[----:B------:R-:W-:Y:S05]  /*53d0*/  @P5 BRA `(.L_x_219) ;  /* 0x00000000000c5947 */ /* 0x000fea0003800000 */
[----:B------:R-:W1:Y:S02]  /*53e0*/  LDG.E.U8 R162, desc[UR36][R2.64+0xb8] ;  /* 0x0000b82402a27981 */ /* 0x000e64000c1e1100 */
[----:B-1----:R-:W-:-:S05]  /*53f0*/  PRMT R11, R162, 0x8880, RZ ;  /* 0x00008880a20b7816 */ /* 0x002fca00000000ff */
[----:B------:R-:W-:-:S07]  /*5400*/  IMAD R10, R11, R152, RZ ;  /* 0x000000980b0a7224 */ /* 0x000fce00078e02ff */
.L_x_219:
[----:B------:R-:W-:Y:S05]  /*5410*/  BSYNC B1 ;  /* 0x0000000000017941 */ /* 0x000fea0003800000 */
.L_x_218:
[----:B-1----:R-:W-:Y:S01]  /*5420*/  @!P5 IMAD R11, R116, R153, R10 ;  /* 0x00000099740bd224 */ /* 0x002fe200078e020a */
[----:B------:R-:W-:Y:S04]  /*5430*/  BSSY B1, `(.L_x_220) ;  /* 0x0000006000017945 */ /* 0x000fe80003800000 */
[----:B------:R1:W-:Y:S01]  /*5440*/  @!P5 STG.E.U8 desc[UR36][R4.64+0xb8], R11 ;  /* 0x0000b80b0400d986 */ /* 0x0003e2000c101124 */
[----:B------:R-:W-:Y:S05]  /*5450*/  @P2 BRA `(.L_x_221) ;  /* 0x00000000000c2947 */ /* 0x000fea0003800000 */
[----:B------:R-:W1:Y:S02]  /*5460*/  LDG.E.U8 R162, desc[UR36][R2.64+0xb9] ;  /* 0x0000b92402a27981 */ /* 0x000e64000c1e1100 */
[----:B-1----:R-:W-:-:S05]  /*5470*/  PRMT R11, R162, 0x8880, RZ ;  /* 0x00008880a20b7816 */ /* 0x002fca00000000ff */
[----:B------:R-:W-:-:S07]  /*5480*/  IMAD R10, R11, R152, RZ ;  /* 0x000000980b0a7224 */ /* 0x000fce00078e02ff */
.L_x_221:
[----:B------:R-:W-:Y:S05]  /*5490*/  BSYNC B1 ;  /* 0x0000000000017941 */ /* 0x000fea0003800000 */
.L_x_220:
        /* <DEDUP_REMOVED lines=11> */
.L_x_223:
[----:B------:R-:W-:Y:S05]  /*5550*/  BSYNC B1 ;  /* 0x0000000000017941 */ /* 0x000fea0003800000 */
.L_x_222:
[----:B-1----:R-:W-:Y:S01]  /*5560*/  @!P4 IMAD R11, R118, R153, R10 ;  /* 0x00000099760bc224 */ /* 0x002fe200078e020a */
[----:B------:R-:W-:Y:S04]  /*5570*/  BSSY B1, `(.L_x_224) ;  /* 0x0000006000017945 */ /* 0x000fe80003800000 */
[----:B------:R1:W-:Y:S01]  /*5580*/  @!P4 STG.E.U8 desc[UR36][R6.64+0xb8], R11 ;  /* 0x0000b80b0600c986 */ /* 0x0003e2000c101124 */
[----:B------:R-:W-:Y:S05]  /*5590*/  @P3 BRA `(.L_x_225) ;  /* 0x00000000000c3947 */ /* 0x000fea0003800000 */
[----:B------:R-:W1:Y:S02]  /*55a0*/  LDG.E.U8 R162, desc[UR36][R8.64+0xb9] ;  /* 0x0000b92408a27981 */ /* 0x000e64000c1e1100 */
[----:B-1----:R-:W-:-:S05]  /*55b0*/  PRMT R11, R162, 0x8880, RZ ;  /* 0x00008880a20b7816 */ /* 0x002fca00000000ff */
[----:B------:R-:W-:-:S07]  /*55c0*/  IMAD R10, R11, R152, RZ ;  /* 0x000000980b0a7224 */ /* 0x000fce00078e02ff */
.L_x_225:
[----:B------:R-:W-:Y:S05]  /*55d0*/  BSYNC B1 ;  /* 0x0000000000017941 */ /* 0x000fea0003800000 */
.L_x_224:
[----:B------:R-:W-:Y:S01]  /*55e0*/  @!P3 IMAD R119, R119, R153, R10 ;  /* 0x000000997777b224 */ /* 0x000fe200078e020a */
[----:B------:R-:W-:Y:S04]  /*55f0*/  BSSY B1, `(.L_x_226) ;  /* 0x0000006000017945 */ /* 0x000fe80003800000 */
[----:B------:R0:W-:Y:S01]  /*5600*/  @!P3 STG.E.U8 desc[UR36][R6.64+0xb9], R119 ;  /* 0x0000b9770600b986 */ /* 0x0001e2000c101124 */
[----:B------:R-:W-:Y:S05]  /*5610*/  @P5 BRA `(.L_x_227) ;  /* 0x00000000000c5947 */ /* 0x000fea0003800000 */
[----:B------:R-:W1:Y:S02]  /*5620*/  LDG.E.U8 R162, desc[UR36][R2.64+0xc0] ;  /* 0x0000c02402a27981 */ /* 0x000e64000c1e1100 */
[----:B-1----:R-:W-:-:S05]  /*5630*/  PRMT R11, R162, 0x8880, RZ ;  /* 0x00008880a20b7816 */ /* 0x002fca00000000ff */
[----:B------:R-:W-:-:S07]  /*5640*/  IMAD R10, R11, R152, RZ ;  /* 0x000000980b0a7224 */ /* 0x000fce00078e02ff */
.L_x_227:
[----:B------:R-:W-:Y:S05]  /*5650*/  BSYNC B1 ;  /* 0x0000000000017941 */ /* 0x000fea0003800000 */
.L_x_226:
[----:B-1----:R-:W-:Y:S01]  /*5660*/  @!P5 IMAD R11, R120, R153, R10 ;  /* 0x00000099780bd224 */ /* 0x002fe200078e020a */
[----:B------:R-:W-:Y:S04]  /*5670*/  BSSY B1, `(.L_x_228) ;  /* 0x0000006000017945 */ /* 0x000fe80003800000 */
[----:B------:R1:W-:Y:S01]  /*5680*/  @!P5 STG.E.U8 desc[UR36][R4.64+0xc0], R11 ;  /* 0x0000c00b0400d986 */ /* 0x0003e2000c101124 */
[----:B------:R-:W-:Y:S05]  /*5690*/  @P2 BRA `(.L_x_229) ;  /* 0x00000000000c2947 */ /* 0x000fea0003800000 */
[----:B------:R-:W1:Y:S02]  /*56a0*/  LDG.E.U8 R162, desc[UR36][R2.64+0xc1] ;  /* 0x0000c12402a27981 */ /* 0x000e64000c1e1100 */
[----:B-1----:R-:W-:-:S05]  /*56b0*/  PRMT R11, R162, 0x8880, RZ ;  /* 0x00008880a20b7816 */ /* 0x002fca00000000ff */
[----:B------:R-:W-:-:S07]  /*56c0*/  IMAD R10, R11, R152, RZ ;  /* 0x000000980b0a7224 */ /* 0x000fce00078e02ff */
.L_x_229:
[----:B------:R-:W-:Y:S05]  /*56d0*/  BSYNC B1 ;  /* 0x0000000000017941 */ /* 0x000fea0003800000 */
.L_x_228:
        /* <DEDUP_REMOVED lines=11> */
.L_x_231:
[----:B------:R-:W-:Y:S05]  /*5790*/  BSYNC B1 ;  /* 0x0000000000017941 */ /* 0x000fea0003800000 */
.L_x_230:
[----:B-1----:R-:W-:Y:S01]  /*57a0*/  @!P4 IMAD R11, R122, R153, R10 ;  /* 0x000000997a0bc224 */ /* 0x002fe200078e020a */
[----:B------:R-:W-:Y:S04]  /*57b0*/  BSSY B1, `(.L_x_232) ;  /* 0x0000006000017945 */ /* 0x000fe80003800000 */
[----:B------:R1:W-:Y:S01]  /*57c0*/  @!P4 STG.E.U8 desc[UR36][R6.64+0xc0], R11 ;  /* 0x0000c00b0600c986 */ /* 0x0003e2000c101124 */
[----:B------:R-:W-:Y:S05]  /*57d0*/  @P3 BRA `(.L_x_233) ;  /* 0x00000000000c3947 */ /* 0x000fea0003800000 */
[----:B------:R-:W1:Y:S02]  /*57e0*/  LDG.E.U8 R162, desc[UR36][R8.64+0xc1] ;  /* 0x0000c12408a27981 */ /* 0x000e64000c1e1100 */
[----:B-1----:R-:W-:-:S05]  /*57f0*/  PRMT R11, R162, 0x8880, RZ ;  /* 0x00008880a20b7816 */ /* 0x002fca00000000ff */
[----:B------:R-:W-:-:S07]  /*5800*/  IMAD R10, R11, R152, RZ ;  /* 0x000000980b0a7224 */ /* 0x000fce00078e02ff */
.L_x_233:
[----:B------:R-:W-:Y:S05]  /*5810*/  BSYNC B1 ;  /* 0x0000000000017941 */ /* 0x000fea0003800000 */
.L_x_232:
[----:B------:R-:W-:Y:S01]  /*5820*/  @!P3 IMAD R123, R123, R153, R10 ;  /* 0x000000997b7bb224 */ /* 0x000fe200078e020a */
[----:B------:R-:W-:Y:S04]  /*5830*/  BSSY B1, `(.L_x_234) ;  /* 0x0000006000017945 */ /* 0x000fe80003800000 */
[----:B------:R0:W-:Y:S01]  /*5840*/  @!P3 STG.E.U8 desc[UR36][R6.64+0xc1], R123 ;  /* 0x0000c17b0600b986 */ /* 0x0001e2000c101124 */
[----:B------:R-:W-:Y:S05]  /*5850*/  @P5 BRA `(.L_x_235) ;  /* 0x00000000000c5947 */ /* 0x000fea0003800000 */
[----:B------:R-:W1:Y:S02]  /*5860*/  LDG.E.U8 R162, desc[UR36][R2.64+0xc8] ;  /* 0x0000c82402a27981 */ /* 0x000e64000c1e1100 */
[----:B-1----:R-:W-:-:S05]  /*5870*/  PRMT R11, R162, 0x8880, RZ ;  /* 0x00008880a20b7816 */ /* 0x002fca00000000ff */
[----:B------:R-:W-:-:S07]  /*5880*/  IMAD R10, R11, R152, RZ ;  /* 0x000000980b0a7224 */ /* 0x000fce00078e02ff */
.L_x_235:
[----:B------:R-:W-:Y:S05]  /*5890*/  BSYNC B1 ;  /* 0x0000000000017941 */ /* 0x000fea0003800000 */
.L_x_234:
[----:B-1----:R-:W-:Y:S01]  /*58a0*/  @!P5 IMAD R11, R124, R153, R10 ;  /* 0x000000997c0bd224 */ /* 0x002fe200078e020a */
[----:B------:R-:W-:Y:S04]  /*58b0*/  BSSY B1, `(.L_x_236) ;  /* 0x0000006000017945 */ /* 0x000fe80003800000 */
[----:B------:R1:W-:Y:S01]  /*58c0*/  @!P5 STG.E.U8 desc[UR36][R4.64+0xc8], R11 ;  /* 0x0000c80b0400d986 */ /* 0x0003e2000c101124 */
[----:B------:R-:W-:Y:S05]  /*58d0*/  @P2 BRA `(.L_x_237) ;  /* 0x00000000000c2947 */ /* 0x000fea0003800000 */
[----:B------:R-:W1:Y:S02]  /*58e0*/  LDG.E.U8 R162, desc[UR36][R2.64+0xc9] ;  /* 0x0000c92402a27981 */ /* 0x000e64000c1e1100 */
[----:B-1----:R-:W-:-:S05]  /*58f0*/  PRMT R11, R162, 0x8880, RZ ;  /* 0x00008880a20b7816 */ /* 0x002fca00000000ff */
[----:B------:R-:W-:-:S07]  /*5900*/  IMAD R10, R11, R152, RZ ;  /* 0x000000980b0a7224 */ /* 0x000fce00078e02ff */
.L_x_237:
[----:B------:R-:W-:Y:S05]  /*5910*/  BSYNC B1 ;  /* 0x0000000000017941 */ /* 0x000fea0003800000 */
.L_x_236:
        /* <DEDUP_REMOVED lines=11> */
.L_x_239:
[----:B------:R-:W-:Y:S05]  /*59d0*/  BSYNC B1 ;  /* 0x0000000000017941 */ /* 0x000fea0003800000 */
.L_x_238:
[----:B-1----:R-:W-:Y:S01]  /*59e0*/  @!P4 IMAD R11, R126, R153, R10 ;  /* 0x000000997e0bc224 */ /* 0x002fe200078e020a */
[----:B------:R-:W-:Y:S04]  /*59f0*/  BSSY B1, `(.L_x_240) ;  /* 0x0000006000017945 */ /* 0x000fe80003800000 */
[----:B------:R1:W-:Y:S01]  /*5a00*/  @!P4 STG.E.U8 desc[UR36][R6.64+0xc8], R11 ;  /* 0x0000c80b0600c986 */ /* 0x0003e2000c101124 */
[----:B------:R-:W-:Y:S05]  /*5a10*/  @P3 BRA `(.L_x_241) ;  /* 0x00000000000c3947 */ /* 0x000fea0003800000 */
[----:B------:R-:W1:Y:S02]  /*5a20*/  LDG.E.U8 R162, desc[UR36][R8.64+0xc9] ;  /* 0x0000c92408a27981 */ /* 0x000e64000c1e1100 */
[----:B-1----:R-:W-:-:S05]  /*5a30*/  PRMT R11, R162, 0x8880, RZ ;  /* 0x00008880a20b7816 */ /* 0x002fca00000000ff */
[----:B------:R-:W-:-:S07]  /*5a40*/  IMAD R10, R11, R152, RZ ;  /* 0x000000980b0a7224 */ /* 0x000fce00078e02ff */
.L_x_241:
[----:B------:R-:W-:Y:S05]  /*5a50*/  BSYNC B1 ;  /* 0x0000000000017941 */ /* 0x000fea0003800000 */
.L_x_240:
[----:B------:R-:W-:Y:S01]  /*5a60*/  @!P3 IMAD R127, R127, R153, R10 ;  /* 0x000000997f7fb224 */ /* 0x000fe200078e020a */
[----:B------:R-:W-:Y:S04]  /*5a70*/  BSSY B1, `(.L_x_242) ;  /* 0x0000006000017945 */ /* 0x000fe80003800000 */
[----:B------:R0:W-:Y:S01]  /*5a80*/  @!P3 STG.E.U8 desc[UR36][R6.64+0xc9], R127 ;  /* 0x0000c97f0600b986 */ /* 0x0001e2000c101124 */
[----:B------:R-:W-:Y:S05]  /*5a90*/  @P5 BRA `(.L_x_243) ;  /* 0x00000000000c5947 */ /* 0x000fea0003800000 */
[----:B------:R-:W1:Y:S02]  /*5aa0*/  LDG.E.U8 R162, desc[UR36][R2.64+0xd0] ;  /* 0x0000d02402a27981 */ /* 0x000e64000c1e1100 */
[----:B-1----:R-:W-:-:S05]  /*5ab0*/  PRMT R11, R162, 0x8880, RZ ;  /* 0x00008880a20b7816 */ /* 0x002fca00000000ff */
[----:B------:R-:W-:-:S07]  /*5ac0*/  IMAD R10, R11, R152, RZ ;  /* 0x000000980b0a7224 */ /* 0x000fce00078e02ff */
.L_x_243:
[----:B------:R-:W-:Y:S05]  /*5ad0*/  BSYNC B1 ;  /* 0x0000000000017941 */ /* 0x000fea0003800000 */
.L_x_242:
[----:B-1----:R-:W-:Y:S01]  /*5ae0*/  @!P5 IMAD R11, R128, R153, R10 ;  /* 0x00000099800bd224 */ /* 0x002fe200078e020a */
[----:B------:R-:W-:Y:S04]  /*5af0*/  BSSY B1, `(.L_x_244) ;  /* 0x0000006000017945 */ /* 0x000fe80003800000 */
[----:B------:R1:W-:Y:S01]  /*5b00*/  @!P5 STG.E.U8 desc[UR36][R4.64+0xd0], R11 ;  /* 0x0000d00b0400d986 */ /* 0x0003e2000c101124 */
[----:B------:R-:W-:Y:S05]  /*5b10*/  @P2 BRA `(.L_x_245) ;  /* 0x00000000000c2947 */ /* 0x000fea0003800000 */
[----:B------:R-:W1:Y:S02]  /*5b20*/  LDG.E.U8 R162, desc[UR36][R2.64+0xd1] ;  /* 0x0000d12402a27981 */ /* 0x000e64000c1e1100 */
[----:B-1----:R-:W-:-:S05]  /*5b30*/  PRMT R11, R162, 0x8880, RZ ;  /* 0x00008880a20b7816 */ /* 0x002fca00000000ff */
[----:B------:R-:W-:-:S07]  /*5b40*/  IMAD R10, R11, R152, RZ ;  /* 0x000000980b0a7224 */ /* 0x000fce00078e02ff */
.L_x_245:
[----:B------:R-:W-:Y:S05]  /*5b50*/  BSYNC B1 ;  /* 0x0000000000017941 */ /* 0x000fea0003800000 */
.L_x_244:
        /* <DEDUP_REMOVED lines=11> */
.L_x_247:
[----:B------:R-:W-:Y:S05]  /*5c10*/  BSYNC B1 ;  /* 0x0000000000017941 */ /* 0x000fea0003800000 */
.L_x_246:
[----:B-1----:R-:W-:Y:S01]  /*5c20*/  @!P4 IMAD R11, R130, R153, R10 ;  /* 0x00000099820bc224 */ /* 0x002fe200078e020a */
[----:B------:R-:W-:Y:S04]  /*5c30*/  BSSY B1, `(.L_x_248) ;  /* 0x0000006000017945 */ /* 0x000fe80003800000 */
[----:B------:R1:W-:Y:S01]  /*5c40*/  @!P4 STG.E.U8 desc[UR36][R6.64+0xd0], R11 ;  /* 0x0000d00b0600c986 */ /* 0x0003e2000c101124 */
[----:B------:R-:W-:Y:S05]  /*5c50*/  @P3 BRA `(.L_x_249) ;  /* 0x00000000000c3947 */ /* 0x000fea0003800000 */
[----:B------:R-:W1:Y:S02]  /*5c60*/  LDG.E.U8 R162, desc[UR36][R8.64+0xd1] ;  /* 0x0000d12408a27981 */ /* 0x000e64000c1e1100 */
[----:B-1----:R-:W-:-:S05]  /*5c70*/  PRMT R11, R162, 0x8880, RZ ;  /* 0x00008880a20b7816 */ /* 0x002fca00000000ff */
[----:B------:R-:W-:-:S07]  /*5c80*/  IMAD R10, R11, R152, RZ ;  /* 0x000000980b0a7224 */ /* 0x000fce00078e02ff */
.L_x_249:
[----:B------:R-:W-:Y:S05]  /*5c90*/  BSYNC B1 ;  /* 0x0000000000017941 */ /* 0x000fea0003800000 */
.L_x_248:
[----:B------:R-:W-:Y:S01]  /*5ca0*/  @!P3 IMAD R131, R131, R153, R10 ;  /* 0x000000998383b224 */ /* 0x000fe200078e020a */
[----:B------:R-:W-:Y:S04]  /*5cb0*/  BSSY B1, `(.L_x_250) ;  /* 0x0000006000017945 */ /* 0x000fe80003800000 */
[----:B------:R0:W-:Y:S01]  /*5cc0*/  @!P3 STG.E.U8 desc[UR36][R6.64+0xd1], R131 ;  /* 0x0000d1830600b986 */ /* 0x0001e2000c101124 */
[----:B------:R-:W-:Y:S05]  /*5cd0*/  @P5 BRA `(.L_x_251) ;  /* 0x00000000000c5947 */ /* 0x000fea0003800000 */
[----:B------:R-:W1:Y:S02]  /*5ce0*/  LDG.E.U8 R162, desc[UR36][R2.64+0xd8] ;  /* 0x0000d82402a27981 */ /* 0x000e64000c1e1100 */
[----:B-1----:R-:W-:-:S05]  /*5cf0*/  PRMT R11, R162, 0x8880, RZ ;  /* 0x00008880a20b7816 */ /* 0x002fca00000000ff */
[----:B------:R-:W-:-:S07]  /*5d00*/  IMAD R10, R11, R152, RZ ;  /* 0x000000980b0a7224 */ /* 0x000fce00078e02ff */
.L_x_251:
[----:B------:R-:W-:Y:S05]  /*5d10*/  BSYNC B1 ;  /* 0x0000000000017941 */ /* 0x000fea0003800000 */
.L_x_250:
[----:B-1----:R-:W-:Y:S01]  /*5d20*/  @!P5 IMAD R11, R132, R153, R10 ;  /* 0x00000099840bd224 */ /* 0x002fe200078e020a */
[----:B------:R-:W-:Y:S04]  /*5d30*/  BSSY B1, `(.L_x_252) ;  /* 0x0000006000017945 */ /* 0x000fe80003800000 */
[----:B------:R1:W-:Y:S01]  /*5d40*/  @!P5 STG.E.U8 desc[UR36][R4.64+0xd8], R11 ;  /* 0x0000d80b0400d986 */ /* 0x0003e2000c101124 */
[----:B------:R-:W-:Y:S05]  /*5d50*/  @P2 BRA `(.L_x_253) ;  /* 0x00000000000c2947 */ /* 0x000fea0003800000 */
[----:B------:R-:W1:Y:S02]  /*5d60*/  LDG.E.U8 R162, desc[UR36][R2.64+0xd9] ;  /* 0x0000d92402a27981 */ /* 0x000e64000c1e1100 */
[----:B-1----:R-:W-:-:S05]  /*5d70*/  PRMT R11, R162, 0x8880, RZ ;  /* 0x00008880a20b7816 */ /* 0x002fca00000000ff */
[----:B------:R-:W-:-:S07]  /*5d80*/  IMAD R10, R11, R152, RZ ;  /* 0x000000980b0a7224 */ /* 0x000fce00078e02ff */
.L_x_253:
[----:B------:R-:W-:Y:S05]  /*5d90*/  BSYNC B1 ;  /* 0x0000000000017941 */ /* 0x000fea0003800000 */
.L_x_252:
        /* <DEDUP_REMOVED lines=11> */
.L_x_255:
[----:B------:R-:W-:Y:S05]  /*5e50*/  BSYNC B1 ;  /* 0x0000000000017941 */ /* 0x000fea0003800000 */
.L_x_254:
[----:B-1----:R-:W-:Y:S01]  /*5e60*/  @!P4 IMAD R11, R134, R153, R10 ;  /* 0x00000099860bc224 */ /* 0x002fe200078e020a */
[----:B------:R-:W-:Y:S04]  /*5e70*/  BSSY B1, `(.L_x_256) ;  /* 0x0000006000017945 */ /* 0x000fe80003800000 */
[----:B------:R1:W-:Y:S01]  /*5e80*/  @!P4 STG.E.U8 desc[UR36][R6.64+0xd8], R11 ;  /* 0x0000d80b0600c986 */ /* 0x0003e2000c101124 */
[----:B------:R-:W-:Y:S05]  /*5e90*/  @P3 BRA `(.L_x_257) ;  /* 0x00000000000c3947 */ /* 0x000fea0003800000 */
[----:B------:R-:W1:Y:S02]  /*5ea0*/  LDG.E.U8 R162, desc[UR36][R8.64+0xd9] ;  /* 0x0000d92408a27981 */ /* 0x000e64000c1e1100 */
[----:B-1----:R-:W-:-:S05]  /*5eb0*/  PRMT R11, R162, 0x8880, RZ ;  /* 0x00008880a20b7816 */ /* 0x002fca00000000ff */
[----:B------:R-:W-:-:S07]  /*5ec0*/  IMAD R10, R11, R152, RZ ;  /* 0x000000980b0a7224 */ /* 0x000fce00078e02ff */
.L_x_257:
[----:B------:R-:W-:Y:S05]  /*5ed0*/  BSYNC B1 ;  /* 0x0000000000017941 */ /* 0x000fea0003800000 */
.L_x_256:
[----:B------:R-:W-:Y:S01]  /*5ee0*/  @!P3 IMAD R135, R135, R153, R10 ;  /* 0x000000998787b224 */ /* 0x000fe200078e020a */
[----:B------:R-:W-:Y:S04]  /*5ef0*/  BSSY B1, `(.L_x_258) ;  /* 0x0000006000017945 */ /* 0x000fe80003800000 */
[----:B------:R0:W-:Y:S01]  /*5f00*/  @!P3 STG.E.U8 desc[UR36][R6.64+0xd9], R135 ;  /* 0x0000d9870600b986 */ /* 0x0001e2000c101124 */
[----:B------:R-:W-:Y:S05]  /*5f10*/  @P5 BRA `(.L_x_259) ;  /* 0x00000000000c5947 */ /* 0x000fea0003800000 */
[----:B------:R-:W1:Y:S02]  /*5f20*/  LDG.E.U8 R162, desc[UR36][R2.64+0xe0] ;  /* 0x0000e02402a27981 */ /* 0x000e64000c1e1100 */
[----:B-1----:R-:W-:-:S05]  /*5f30*/  PRMT R11, R162, 0x8880, RZ ;  /* 0x00008880a20b7816 */ /* 0x002fca00000000ff */
[----:B------:R-:W-:-:S07]  /*5f40*/  IMAD R10, R11, R152, RZ ;  /* 0x000000980b0a7224 */ /* 0x000fce00078e02ff */
.L_x_259:
[----:B------:R-:W-:Y:S05]  /*5f50*/  BSYNC B1 ;  /* 0x0000000000017941 */ /* 0x000fea0003800000 */
.L_x_258:
[----:B-1----:R-:W-:Y:S01]  /*5f60*/  @!P5 IMAD R11, R136, R153, R10 ;  /* 0x00000099880bd224 */ /* 0x002fe200078e020a */
[----:B------:R-:W-:Y:S04]  /*5f70*/  BSSY B1, `(.L_x_260) ;  /* 0x0000006000017945 */ /* 0x000fe80003800000 */
[----:B------:R1:W-:Y:S01]  /*5f80*/  @!P5 STG.E.U8 desc[UR36][R4.64+0xe0], R11 ;  /* 0x0000e00b0400d986 */ /* 0x0003e2000c101124 */
[----:B------:R-:W-:Y:S05]  /*5f90*/  @P2 BRA `(.L_x_261) ;  /* 0x00000000000c2947 */ /* 0x000fea0003800000 */
[----:B------:R-:W1:Y:S02]  /*5fa0*/  LDG.E.U8 R162, desc[UR36][R2.64+0xe1] ;  /* 0x0000e12402a27981 */ /* 0x000e64000c1e1100 */
[----:B-1----:R-:W-:-:S05]  /*5fb0*/  PRMT R11, R162, 0x8880, RZ ;  /* 0x00008880a20b7816 */ /* 0x002fca00000000ff */
[----:B------:R-:W-:-:S07]  /*5fc0*/  IMAD R10, R11, R152, RZ ;  /* 0x000000980b0a7224 */ /* 0x000fce00078e02ff */
.L_x_261:
[----:B------:R-:W-:Y:S05]  /*5fd0*/  BSYNC B1 ;  /* 0x0000000000017941 */ /* 0x000fea0003800000 */
.L_x_260:
        /* <DEDUP_REMOVED lines=11> */
.L_x_263:
[----:B------:R-:W-:Y:S05]  /*6090*/  BSYNC B1 ;  /* 0x0000000000017941 */ /* 0x000fea0003800000 */
.L_x_262:
[----:B-1----:R-:W-:Y:S01]  /*60a0*/  @!P4 IMAD R11, R138, R153, R10 ;  /* 0x000000998a0bc224 */ /* 0x002fe200078e020a */
[----:B------:R-:W-:Y:S04]  /*60b0*/  BSSY B1, `(.L_x_264) ;  /* 0x0000006000017945 */ /* 0x000fe80003800000 */
[----:B------:R1:W-:Y:S01]  /*60c0*/  @!P4 STG.E.U8 desc[UR36][R6.64+0xe0], R11 ;  /* 0x0000e00b0600c986 */ /* 0x0003e2000c101124 */
[----:B------:R-:W-:Y:S05]  /*60d0*/  @P3 BRA `(.L_x_265) ;  /* 0x00000000000c3947 */ /* 0x000fea0003800000 */
[----:B------:R-:W1:Y:S02]  /*60e0*/  LDG.E.U8 R162, desc[UR36][R8.64+0xe1] ;  /* 0x0000e12408a27981 */ /* 0x000e64000c1e1100 */
[----:B-1----:R-:W-:-:S05]  /*60f0*/  PRMT R11, R162, 0x8880, RZ ;  /* 0x00008880a20b7816 */ /* 0x002fca00000000ff */
[----:B------:R-:W-:-:S07]  /*6100*/  IMAD R10, R11, R152, RZ ;  /* 0x000000980b0a7224 */ /* 0x000fce00078e02ff */
.L_x_265:
[----:B------:R-:W-:Y:S05]  /*6110*/  BSYNC B1 ;  /* 0x0000000000017941 */ /* 0x000fea0003800000 */
.L_x_264:
[----:B------:R-:W-:Y:S01]  /*6120*/  @!P3 IMAD R139, R139, R153, R10 ;  /* 0x000000998b8bb224 */ /* 0x000fe200078e020a */
[----:B------:R-:W-:Y:S04]  /*6130*/  BSSY B1, `(.L_x_266) ;  /* 0x0000006000017945 */ /* 0x000fe80003800000 */
[----:B------:R0:W-:Y:S01]  /*6140*/  @!P3 STG.E.U8 desc[UR36][R6.64+0xe1], R139 ;  /* 0x0000e18b0600b986 */ /* 0x0001e2000c101124 */
[----:B------:R-:W-:Y:S05]  /*6150*/  @P5 BRA `(.L_x_267) ;  /* 0x00000000000c5947 */ /* 0x000fea0003800000 */
[----:B------:R-:W1:Y:S02]  /*6160*/  LDG.E.U8 R162, desc[UR36][R2.64+0xe8] ;  /* 0x0000e82402a27981 */ /* 0x000e64000c1e1100 */
[----:B-1----:R-:W-:-:S05]  /*6170*/  PRMT R11, R162, 0x8880, RZ ;  /* 0x00008880a20b7816 */ /* 0x002fca00000000ff */
[----:B------:R-:W-:-:S07]  /*6180*/  IMAD R10, R11, R152, RZ ;  /* 0x000000980b0a7224 */ /* 0x000fce00078e02ff */
.L_x_267:
[----:B------:R-:W-:Y:S05]  /*6190*/  BSYNC B1 ;  /* 0x0000000000017941 */ /* 0x000fea0003800000 */
.L_x_266:
[----:B-1----:R-:W-:Y:S01]  /*61a0*/  @!P5 IMAD R11, R140, R153, R10 ;  /* 0x000000998c0bd224 */ /* 0x002fe200078e020a */
[----:B------:R-:W-:Y:S04]  /*61b0*/  BSSY B1, `(.L_x_268) ;  /* 0x0000006000017945 */ /* 0x000fe80003800000 */
[----:B------:R1:W-:Y:S01]  /*61c0*/  @!P5 STG.E.U8 desc[UR36][R4.64+0xe8], R11 ;  /* 0x0000e80b0400d986 */ /* 0x0003e2000c101124 */
[----:B------:R-:W-:Y:S05]  /*61d0*/  @P2 BRA `(.L_x_269) ;  /* 0x00000000000c2947 */ /* 0x000fea0003800000 */
[----:B------:R-:W1:Y:S02]  /*61e0*/  LDG.E.U8 R162, desc[UR36][R2.64+0xe9] ;  /* 0x0000e92402a27981 */ /* 0x000e64000c1e1100 */
[----:B-1----:R-:W-:-:S05]  /*61f0*/  PRMT R11, R162, 0x8880, RZ ;  /* 0x00008880a20b7816 */ /* 0x002fca00000000ff */
[----:B------:R-:W-:-:S07]  /*6200*/  IMAD R10, R11, R152, RZ ;  /* 0x000000980b0a7224 */ /* 0x000fce00078e02ff */
.L_x_269:
[----:B------:R-:W-:Y:S05]  /*6210*/  BSYNC B1 ;  /* 0x0000000000017941 */ /* 0x000fea0003800000 */
.L_x_268:
        /* <DEDUP_REMOVED lines=11> */
.L_x_271:
[----:B------:R-:W-:Y:S05]  /*62d0*/  BSYNC B1 ;  /* 0x0000000000017941 */ /* 0x000fea0003800000 */
.L_x_270:
[----:B-1----:R-:W-:Y:S01]  /*62e0*/  @!P4 IMAD R11, R142, R153, R10 ;  /* 0x000000998e0bc224 */ /* 0x002fe200078e020a */
[----:B------:R-:W-:Y:S04]  /*62f0*/  BSSY B1, `(.L_x_272) ;  /* 0x0000006000017945 */ /* 0x000fe80003800000 */
[----:B------:R1:W-:Y:S01]  /*6300*/  @!P4 STG.E.U8 desc[UR36][R6.64+0xe8], R11 ;  /* 0x0000e80b0600c986 */ /* 0x0003e2000c101124 */
[----:B------:R-:W-:Y:S05]  /*6310*/  @P3 BRA `(.L_x_273) ;  /* 0x00000000000c3947 */ /* 0x000fea0003800000 */
[----:B------:R-:W1:Y:S02]  /*6320*/  LDG.E.U8 R162, desc[UR36][R8.64+0xe9] ;  /* 0x0000e92408a27981 */ /* 0x000e64000c1e1100 */
[----:B-1----:R-:W-:-:S05]  /*6330*/  PRMT R11, R162, 0x8880, RZ ;  /* 0x00008880a20b7816 */ /* 0x002fca00000000ff */
[----:B------:R-:W-:-:S07]  /*6340*/  IMAD R10, R11, R152, RZ ;  /* 0x000000980b0a7224 */ /* 0x000fce00078e02ff */
.L_x_273:
[----:B------:R-:W-:Y:S05]  /*6350*/  BSYNC B1 ;  /* 0x0000000000017941 */ /* 0x000fea0003800000 */
.L_x_272:
[----:B------:R-:W-:Y:S01]  /*6360*/  @!P3 IMAD R143, R143, R153, R10 ;  /* 0x000000998f8fb224 */ /* 0x000fe200078e020a */
[----:B------:R-:W-:Y:S04]  /*6370*/  BSSY B1, `(.L_x_274) ;  /* 0x0000006000017945 */ /* 0x000fe80003800000 */
[----:B------:R0:W-:Y:S01]  /*6380*/  @!P3 STG.E.U8 desc[UR36][R6.64+0xe9], R143 ;  /* 0x0000e98f0600b986 */ /* 0x0001e2000c101124 */
[----:B------:R-:W-:Y:S05]  /*6390*/  @P5 BRA `(.L_x_275) ;  /* 0x00000000000c5947 */ /* 0x000fea0003800000 */
[----:B------:R-:W1:Y:S02]  /*63a0*/  LDG.E.U8 R162, desc[UR36][R2.64+0xf0] ;  /* 0x0000f02402a27981 */ /* 0x000e64000c1e1100 */
[----:B-1----:R-:W-:-:S05]  /*63b0*/  PRMT R11, R162, 0x8880, RZ ;  /* 0x00008880a20b7816 */ /* 0x002fca00000000ff */
[----:B------:R-:W-:-:S07]  /*63c0*/  IMAD R10, R11, R152, RZ ;  /* 0x000000980b0a7224 */ /* 0x000fce00078e02ff */
.L_x_275:
[----:B------:R-:W-:Y:S05]  /*63d0*/  BSYNC B1 ;  /* 0x0000000000017941 */ /* 0x000fea0003800000 */
.L_x_274:
[----:B-1----:R-:W-:Y:S01]  /*63e0*/  @!P5 IMAD R11, R144, R153, R10 ;  /* 0x00000099900bd224 */ /* 0x002fe200078e020a */
[----:B------:R-:W-:Y:S04]  /*63f0*/  BSSY B1, `(.L_x_276) ;  /* 0x0000006000017945 */ /* 0x000fe80003800000 */
[----:B------:R1:W-:Y:S01]  /*6400*/  @!P5 STG.E.U8 desc[UR36][R4.64+0xf0], R11 ;  /* 0x0000f00b0400d986 */ /* 0x0003e2000c101124 */
[----:B------:R-:W-:Y:S05]  /*6410*/  @P2 BRA `(.L_x_277) ;  /* 0x00000000000c2947 */ /* 0x000fea0003800000 */
[----:B------:R-:W1:Y:S02]  /*6420*/  LDG.E.U8 R162, desc[UR36][R2.64+0xf1] ;  /* 0x0000f12402a27981 */ /* 0x000e64000c1e1100 */
[----:B-1----:R-:W-:-:S05]  /*6430*/  PRMT R11, R162, 0x8880, RZ ;  /* 0x00008880a20b7816 */ /* 0x002fca00000000ff */
[----:B------:R-:W-:-:S07]  /*6440*/  IMAD R10, R11, R152, RZ ;  /* 0x000000980b0a7224 */ /* 0x000fce00078e02ff */
.L_x_277:
[----:B------:R-:W-:Y:S05]  /*6450*/  BSYNC B1 ;  /* 0x0000000000017941 */ /* 0x000fea0003800000 */
.L_x_276:
[C---:B------:R-:W-:Y:S01]  /*6460*/  ISETP.LT.OR P4, PT, R0.reuse, 0xf1, !P0 ;  /* 0x000000f10000780c */ /* 0x040fe20004781670 */
[----:B------:R-:W-:Y:S01]  /*6470*/  @!P2 IMAD R145, R145, R153, R10 ;  /* 0x000000999191a224 */ /* 0x000fe200078e020a */
[----:B------:R-:W-:Y:S01]  /*6480*/  BSSY B1, `(.L_x_278) ;  /* 0x000000a000017945 */ /* 0x000fe20003800000 */
[C---:B------:R-:W-:Y:S02]  /*6490*/  ISETP.LT.OR P3, PT, R0.reuse, 0xf2, !P0 ;  /* 0x000000f20000780c */ /* 0x040fe40004761670 */
        /* <DEDUP_REMOVED lines=8> */
.L_x_279:
[----:B------:R-:W-:Y:S05]  /*6520*/  BSYNC B1 ;  /* 0x0000000000017941 */ /* 0x000fea0003800000 */
.L_x_278:
[----:B-1----:R-:W-:Y:S01]  /*6530*/  @!P4 IMAD R11, R146, R153, R10 ;  /* 0x00000099920bc224 */ /* 0x002fe200078e020a */
[----:B------:R-:W-:Y:S04]  /*6540*/  BSSY B1, `(.L_x_280) ;  /* 0x0000006000017945 */ /* 0x000fe80003800000 */
[----:B------:R1:W-:Y:S01]  /*6550*/  @!P4 STG.E.U8 desc[UR36][R6.64+0xf0], R11 ;  /* 0x0000f00b0600c986 */ /* 0x0003e2000c101124 */
[----:B------:R-:W-:Y:S05]  /*6560*/  @P3 BRA `(.L_x_281) ;  /* 0x00000000000c3947 */ /* 0x000fea0003800000 */
[----:B------:R-:W1:Y:S02]  /*6570*/  LDG.E.U8 R162, desc[UR36][R8.64+0xf1] ;  /* 0x0000f12408a27981 */ /* 0x000e64000c1e1100 */
[----:B-1----:R-:W-:-:S05]  /*6580*/  PRMT R11, R162, 0x8880, RZ ;  /* 0x00008880a20b7816 */ /* 0x002fca00000000ff */
[----:B------:R-:W-:-:S07]  /*6590*/  IMAD R10, R11, R152, RZ ;  /* 0x000000980b0a7224 */ /* 0x000fce00078e02ff */
.L_x_281:
[----:B------:R-:W-:Y:S05]  /*65a0*/  BSYNC B1 ;  /* 0x0000000000017941 */ /* 0x000fea0003800000 */
.L_x_280:
[----:B------:R-:W-:Y:S01]  /*65b0*/  @!P3 IMAD R147, R147, R153, R10 ;  /* 0x000000999393b224 */ /* 0x000fe200078e020a */
[----:B------:R-:W-:Y:S04]  /*65c0*/  BSSY B1, `(.L_x_282) ;  /* 0x0000006000017945 */ /* 0x000fe80003800000 */
[----:B------:R0:W-:Y:S01]  /*65d0*/  @!P3 STG.E.U8 desc[UR36][R6.64+0xf1], R147 ;  /* 0x0000f1930600b986 */ /* 0x0001e2000c101124 */
[----:B------:R-:W-:Y:S05]  /*65e0*/  @P2 BRA `(.L_x_283) ;  /* 0x00000000000c2947 */ /* 0x000fea0003800000 */
[----:B------:R-:W1:Y:S02]  /*65f0*/  LDG.E.U8 R162, desc[UR36][R2.64+0xf8] ;  /* 0x0000f82402a27981 */ /* 0x000e64000c1e1100 */
[----:B-1----:R-:W-:-:S05]  /*6600*/  PRMT R11, R162, 0x8880, RZ ;  /* 0x00008880a20b7816 */ /* 0x002fca00000000ff */
[----:B------:R-:W-:-:S07]  /*6610*/  IMAD R10, R11, R152, RZ ;  /* 0x000000980b0a7224 */ /* 0x000fce00078e02ff */
.L_x_283:
[----:B------:R-:W-:Y:S05]  /*6620*/  BSYNC B1 ;  /* 0x0000000000017941 */ /* 0x000fea0003800000 */
.L_x_282:
[----:B-1----:R-:W-:Y:S01]  /*6630*/  @!P2 IMAD R11, R148, R153, R10 ;  /* 0x00000099940ba224 */ /* 0x002fe200078e020a */
[----:B------:R-:W-:Y:S04]  /*6640*/  BSSY B1, `(.L_x_284) ;  /* 0x0000006000017945 */ /* 0x000fe80003800000 */
[----:B------:R1:W-:Y:S01]  /*6650*/  @!P2 STG.E.U8 desc[UR36][R4.64+0xf8], R11 ;  /* 0x0000f80b0400a986 */ /* 0x0003e2000c101124 */
[----:B------:R-:W-:Y:S05]  /*6660*/  @P1 BRA `(.L_x_285) ;  /* 0x00000000000c1947 */ /* 0x000fea0003800000 */
[----:B------:R-:W1:Y:S02]  /*6670*/  LDG.E.U8 R162, desc[UR36][R2.64+0xf9] ;  /* 0x0000f92402a27981 */ /* 0x000e64000c1e1100 */
[----:B-1----:R-:W-:-:S05]  /*6680*/  PRMT R11, R162, 0x8880, RZ ;  /* 0x00008880a20b7816 */ /* 0x002fca00000000ff */
[----:B------:R-:W-:-:S07]  /*6690*/  IMAD R10, R11, R152, RZ ;  /* 0x000000980b0a7224 */ /* 0x000fce00078e02ff */
.L_x_285:
[----:B------:R-:W-:Y:S05]  /*66a0*/  BSYNC B1 ;  /* 0x0000000000017941 */ /* 0x000fea0003800000 */
.L_x_284:
[----:B------:R-:W-:Y:S01]  /*66b0*/  @!P1 IMAD R149, R149, R153, R10 ;  /* 0x0000009995959224 */ /* 0x000fe200078e020a */
[----:B------:R-:W-:Y:S04]  /*66c0*/  BSSY B1, `(.L_x_286) ;  /* 0x0000006000017945 */ /* 0x000fe80003800000 */
[----:B------:R0:W-:Y:S01]  /*66d0*/  @!P1 STG.E.U8 desc[UR36][R4.64+0xf9], R149 ;  /* 0x0000f99504009986 */ /* 0x0001e2000c101124 */
[----:B------:R-:W-:Y:S05]  /*66e0*/  @P5 BRA `(.L_x_287) ;  /* 0x00000000000c5947 */ /* 0x000fea0003800000 */
[----:B------:R-:W0:Y:S02]  /*66f0*/  LDG.E.U8 R162, desc[UR36][R8.64+0xf8] ;  /* 0x0000f82408a27981 */ /* 0x000e24000c1e1100 */
[----:B0-----:R-:W-:-:S05]  /*6700*/  PRMT R3, R162, 0x8880, RZ ;  /* 0x00008880a2037816 */ /* 0x001fca00000000ff */
[----:B------:R-:W-:-:S07]  /*6710*/  IMAD R10, R3, R152, RZ ;  /* 0x00000098030a7224 */ /* 0x000fce00078e02ff */
.L_x_287:
[----:B------:R-:W-:Y:S05]  /*6720*/  BSYNC B1 ;  /* 0x0000000000017941 */ /* 0x000fea0003800000 */
.L_x_286:
[----:B0-----:R-:W-:Y:S01]  /*6730*/  @!P5 IMAD R3, R150, R153, R10 ;  /* 0x000000999603d224 */ /* 0x001fe200078e020a */
[----:B------:R-:W-:Y:S01]  /*6740*/  ISETP.LT.OR P0, PT, R0, 0xfa, !P0 ;  /* 0x000000fa0000780c */ /* 0x000fe20004701670 */
[----:B------:R-:W-:Y:S03]  /*6750*/  BSSY B1, `(.L_x_288) ;  /* 0x0000006000017945 */ /* 0x000fe60003800000 */
[----:B------:R0:W-:Y:S09]  /*6760*/  @!P5 STG.E.U8 desc[UR36][R6.64+0xf8], R3 ;  /* 0x0000f8030600d986 */ /* 0x0001f2000c101124 */
[----:B------:R-:W-:Y:S05]  /*6770*/  @P0 BRA `(.L_x_289) ;  /* 0x00000000000c0947 */ /* 0x000fea0003800000 */
[----:B------:R-:W0:Y:S02]  /*6780*/  LDG.E.U8 R162, desc[UR36][R8.64+0xf9] ;  /* 0x0000f92408a27981 */ /* 0x000e24000c1e1100 */
[----:B0-----:R-:W-:-:S05]  /*6790*/  PRMT R3, R162, 0x8880, RZ ;  /* 0x00008880a2037816 */ /* 0x001fca00000000ff */
[----:B------:R-:W-:-:S07]  /*67a0*/  IMAD R10, R3, R152, RZ ;  /* 0x00000098030a7224 */ /* 0x000fce00078e02ff */
.L_x_289:
[----:B------:R-:W-:Y:S05]  /*67b0*/  BSYNC B1 ;  /* 0x0000000000017941 */ /* 0x000fea0003800000 */
.L_x_288:
[----:B------:R-:W-:Y:S01]  /*67c0*/  IMAD R151, R151, R153, R10 ;  /* 0x0000009997977224 */ /* 0x000fe200078e020a */
[----:B------:R-:W-:Y:S06]  /*67d0*/  @P0 BRA `(.L_x_290) ;  /* 0x0000001800100947 */ /* 0x000fec0003800000 */
[----:B------:R0:W-:Y:S01]  /*67e0*/  STG.E.U8 desc[UR36][R6.64+0xf9], R151 ;  /* 0x0000f99706007986 */ /* 0x0001e2000c101124 */
[----:B------:R-:W-:Y:S05]  /*67f0*/  BRA `(.L_x_290) ;  /* 0x0000001800087947 */ /* 0x000fea0003800000 */
.L_x_33:
[C---:B------:R-:W-:Y:S02]  /*6800*/  ISETP.GE.AND P1, PT, R19.reuse, 0x1, PT ;  /* 0x000000011300780c */ /* 0x040fe40003f26270 */
[----:B------:R-:W-:Y:S02]  /*6810*/  ISETP.GE.AND P0, PT, R19, 0x9, PT ;  /* 0x000000091300780c */ /* 0x000fe40003f06270 */
[C---:B------:R-:W-:Y:S02]  /*6820*/  ISETP.LT.OR P4, PT, R0.reuse, 0x1, !P1 ;  /* 0x000000010000780c */ /* 0x040fe40004f81670 */
[C---:B------:R-:W-:Y:S02]  /*6830*/  ISETP.LT.OR P3, PT, R0.reuse, 0x2, !P1 ;  /* 0x000000020000780c */ /* 0x040fe40004f61670 */
[C---:B------:R-:W-:Y:S02]  /*6840*/  ISETP.LT.OR P2, PT, R0.reuse, 0x1, !P0 ;  /* 0x000000010000780c */ /* 0x040fe40004741670 */
[----:B------:R-:W-:-:S07]  /*6850*/  ISETP.LT.OR P5, PT, R0, 0x2, !P0 ;  /* 0x000000020000780c */ /* 0x000fce00047a1670 */
[-C--:B------:R-:W-:Y:S02]  /*6860*/  @!P4 IMAD R3, R24, R153.reuse, RZ ;  /* 0x000000991803c224 */ /* 0x080fe400078e02ff */
[-C--:B------:R-:W-:Y:S02]  /*6870*/  @!P3 IMAD R25, R25, R153.reuse, RZ ;  /* 0x000000991919b224 */ /* 0x080fe400078e02ff */
[-C--:B------:R-:W-:Y:S01]  /*6880*/  @!P2 IMAD R9, R26, R153.reuse, RZ ;  /* 0x000000991a09a224 */ /* 0x080fe200078e02ff */
[----:B------:R0:W-:Y:S01]  /*6890*/  @!P4 STG.E.U8 desc[UR36][R4.64], R3 ;  /* 0x000000030400c986 */ /* 0x0001e2000c101124 */
[C---:B------:R-:W-:Y:S01]  /*68a0*/  ISETP.LT.OR P4, PT, R0.reuse, 0x9, !P1 ;  /* 0x000000090000780c */ /* 0x040fe20004f81670 */
[----:B------:R-:W-:Y:S02]  /*68b0*/  @!P5 IMAD R27, R27, R153, RZ ;  /* 0x000000991b1bd224 */ /* 0x000fe400078e02ff */
[----:B------:R-:W-:Y:S01]  /*68c0*/  @!P3 STG.E.U8 desc[UR36][R4.64+0x1], R25 ;  /* 0x000001190400b986 */ /* 0x000fe2000c101124 */
[----:B------:R-:W-:-:S03]  /*68d0*/  ISETP.LT.OR P3, PT, R0, 0xa, !P1 ;  /* 0x0000000a0000780c */ /* 0x000fc60004f61670 */
[----:B------:R1:W-:Y:S01]  /*68e0*/  @!P2 STG.E.U8 desc[UR36][R6.64], R9 ;  /* 0x000000090600a986 */ /* 0x0003e2000c101124 */
[----:B------:R-:W-:-:S03]  /*68f0*/  ISETP.LT.OR P2, PT, R0, 0x9, !P0 ;  /* 0x000000090000780c */ /* 0x000fc60004741670 */
[----:B------:R-:W-:Y:S01]  /*6900*/  @!P5 STG.E.U8 desc[UR36][R6.64+0x1], R27 ;  /* 0x0000011b0600d986 */ /* 0x000fe2000c101124 */
[----:B------:R-:W-:Y:S01]  /*6910*/  ISETP.LT.OR P5, PT, R0, 0xa, !P0 ;  /* 0x0000000a0000780c */ /* 0x000fe200047a1670 */
[----:B------:R-:W-:-:S04]  /*6920*/  @!P4 IMAD R11, R28, R153, RZ ;  /* 0x000000991c0bc224 */ /* 0x000fc800078e02ff */
[-C--:B------:R-:W-:Y:S01]  /*6930*/  @!P3 IMAD R29, R29, R153.reuse, RZ ;  /* 0x000000991d1db224 */ /* 0x080fe200078e02ff */
[----:B------:R-:W-:Y:S01]  /*6940*/  @!P4 STG.E.U8 desc[UR36][R4.64+0x8], R11 ;  /* 0x0000080b0400c986 */ /* 0x000fe2000c101124 */
[----:B------:R-:W-:Y:S02]  /*6950*/  ISETP.LT.OR P4, PT, R0, 0x11, !P1 ;  /* 0x000000110000780c */ /* 0x000fe40004f81670 */
[-C--:B0-----:R-:W-:Y:S01]  /*6960*/  @!P2 IMAD R3, R30, R153.reuse, RZ ;  /* 0x000000991e03a224 */ /* 0x081fe200078e02ff */
[----:B------:R-:W-:Y:S01]  /*6970*/  @!P3 STG.E.U8 desc[UR36][R4.64+0x9], R29 ;  /* 0x0000091d0400b986 */ /* 0x000fe2000c101124 */
[C---:B------:R-:W-:Y:S02]  /*6980*/  ISETP.LT.OR P3, PT, R0.reuse, 0x12, !P1 ;  /* 0x000000120000780c */ /* 0x040fe40004f61670 */
[----:B------:R-:W-:Y:S01]  /*6990*/  @!P5 IMAD R31, R31, R153, RZ ;  /* 0x000000991f1fd224 */ /* 0x000fe200078e02ff */
[----:B------:R0:W-:Y:S01]  /*69a0*/  @!P2 STG.E.U8 desc[UR36][R6.64+0x8], R3 ;  /* 0x000008030600a986 */ /* 0x0001e2000c101124 */
[----:B------:R-:W-:-:S03]  /*69b0*/  ISETP.LT.OR P2, PT, R0, 0x11, !P0 ;  /* 0x000000110000780c */ /* 0x000fc60004741670 */
[----:B------:R-:W-:Y:S01]  /*69c0*/  @!P5 STG.E.U8 desc[UR36][R6.64+0x9], R31 ;  /* 0x0000091f0600d986 */ /* 0x000fe2000c101124 */
[----:B------:R-:W-:Y:S01]  /*69d0*/  ISETP.LT.OR P5, PT, R0, 0x12, !P0 ;  /* 0x000000120000780c */ /* 0x000fe200047a1670 */
[----:B-1----:R-:W-:-:S04]  /*69e0*/  @!P4 IMAD R9, R32, R153, RZ ;  /* 0x000000992009c224 */ /* 0x002fc800078e02ff */
        /* <DEDUP_REMOVED lines=301> */
[----:B------:R1:W-:Y:S01]  /*7cc0*/  @!P4 STG.E.U8 desc[UR36][R4.64+0xd8], R11 ;  /* 0x0000d80b0400c986 */ /* 0x0003e2000c101124 */
        /* <DEDUP_REMOVED lines=13> */
[-C--:B-1----:R-:W-:Y:S01]  /*7da0*/  @!P2 IMAD R11, R138, R153.reuse, RZ ;  /* 0x000000998a0ba224 */ /* 0x082fe200078e02ff */
[----:B------:R-:W-:Y:S01]  /*7db0*/  @!P3 STG.E.U8 desc[UR36][R4.64+0xe1], R137 ;  /* 0x0000e1890400b986 */ /* 0x000fe2000c101124 */
[C---:B------:R-:W-:Y:S02]  /*7dc0*/  ISETP.LT.OR P3, PT, R0.reuse, 0xea, !P1 ;  /* 0x000000ea0000780c */ /* 0x040fe40004f61670 */
[----:B------:R-:W-:Y:S01]  /*7dd0*/  @!P5 IMAD R139, R139, R153, RZ ;  /* 0x000000998b8bd224 */ /* 0x000fe200078e02ff */
[----:B------:R1:W-:Y:S01]  /*7de0*/  @!P2 STG.E.U8 desc[UR36][R6.64+0xe0], R11 ;  /* 0x0000e00b0600a986 */ /* 0x0003e2000c101124 */
[----:B------:R-:W-:-:S03]  /*7df0*/  ISETP.LT.OR P2, PT, R0, 0xe9, !P0 ;  /* 0x000000e90000780c */ /* 0x000fc60004741670 */
[----:B------:R-:W-:Y:S01]  /*7e00*/  @!P5 STG.E.U8 desc[UR36][R6.64+0xe1], R139 ;  /* 0x0000e18b0600d986 */ /* 0x000fe2000c101124 */
[----:B------:R-:W-:Y:S01]  /*7e10*/  ISETP.LT.OR P5, PT, R0, 0xea, !P0 ;  /* 0x000000ea0000780c */ /* 0x000fe200047a1670 */
[----:B0-----:R-:W-:-:S04]  /*7e20*/  @!P4 IMAD R3, R140, R153, RZ ;  /* 0x000000998c03c224 */ /* 0x001fc800078e02ff */
[-C--:B------:R-:W-:Y:S01]  /*7e30*/  @!P3 IMAD R141, R141, R153.reuse, RZ ;  /* 0x000000998d8db224 */ /* 0x080fe200078e02ff */
[----:B------:R0:W-:Y:S01]  /*7e40*/  @!P4 STG.E.U8 desc[UR36][R4.64+0xe8], R3 ;  /* 0x0000e8030400c986 */ /* 0x0001e2000c101124 */
[----:B------:R-:W-:Y:S02]  /*7e50*/  ISETP.LT.OR P4, PT, R0, 0xf2, !P1 ;  /* 0x000000f20000780c */ /* 0x000fe40004f81670 */
[-C--:B--2---:R-:W-:Y:S01]  /*7e60*/  @!P2 IMAD R9, R142, R153.reuse, RZ ;  /* 0x000000998e09a224 */ /* 0x084fe200078e02ff */
[----:B------:R-:W-:Y:S01]  /*7e70*/  @!P3 STG.E.U8 desc[UR36][R4.64+0xe9], R141 ;  /* 0x0000e98d0400b986 */ /* 0x000fe2000c101124 */
[C---:B------:R-:W-:Y:S02]  /*7e80*/  ISETP.LT.OR P3, PT, R0.reuse, 0xf1, !P1 ;  /* 0x000000f10000780c */ /* 0x040fe40004f61670 */
[----:B------:R-:W-:Y:S01]  /*7e90*/  @!P5 IMAD R143, R143, R153, RZ ;  /* 0x000000998f8fd224 */ /* 0x000fe200078e02ff */
[----:B------:R-:W-:Y:S01]  /*7ea0*/  @!P2 STG.E.U8 desc[UR36][R6.64+0xe8], R9 ;  /* 0x0000e8090600a986 */ /* 0x000fe2000c101124 */
[----:B------:R-:W-:-:S03]  /*7eb0*/  ISETP.LT.OR P2, PT, R0, 0xf1, !P0 ;  /* 0x000000f10000780c */ /* 0x000fc60004741670 */
[----:B------:R-:W-:Y:S01]  /*7ec0*/  @!P5 STG.E.U8 desc[UR36][R6.64+0xe9], R143 ;  /* 0x0000e98f0600d986 */ /* 0x000fe2000c101124 */
[----:B------:R-:W-:Y:S01]  /*7ed0*/  ISETP.LT.OR P5, PT, R0, 0xf9, !P0 ;  /* 0x000000f90000780c */ /* 0x000fe200047a1670 */
[----:B------:R-:W-:-:S04]  /*7ee0*/  @!P4 IMAD R145, R145, R153, RZ ;  /* 0x000000999191c224 */ /* 0x000fc800078e02ff */
[-C--:B-1----:R-:W-:Y:S01]  /*7ef0*/  @!P3 IMAD R11, R144, R153.reuse, RZ ;  /* 0x00000099900bb224 */ /* 0x082fe200078e02ff */
[----:B------:R-:W-:Y:S01]  /*7f00*/  @!P4 STG.E.U8 desc[UR36][R4.64+0xf1], R145 ;  /* 0x0000f1910400c986 */ /* 0x000fe2000c101124 */
[C---:B------:R-:W-:Y:S02]  /*7f10*/  ISETP.LT.OR P4, PT, R0.reuse, 0xf2, !P0 ;  /* 0x000000f20000780c */ /* 0x040fe40004781670 */
[C---:B------:R-:W-:Y:S01]  /*7f20*/  ISETP.LT.OR P0, PT, R0.reuse, 0xfa, !P0 ;  /* 0x000000fa0000780c */ /* 0x040fe20004701670 */
[----:B------:R1:W-:Y:S01]  /*7f30*/  @!P3 STG.E.U8 desc[UR36][R4.64+0xf0], R11 ;  /* 0x0000f00b0400b986 */ /* 0x0003e2000c101124 */
[----:B------:R-:W-:Y:S01]  /*7f40*/  ISETP.LT.OR P3, PT, R0, 0xf9, !P1 ;  /* 0x000000f90000780c */ /* 0x000fe20004f61670 */
[----:B0-----:R-:W-:Y:S01]  /*7f50*/  @!P2 IMAD R3, R146, R153, RZ ;  /* 0x000000999203a224 */ /* 0x001fe200078e02ff */
[----:B------:R-:W-:-:S04]  /*7f60*/  ISETP.LT.OR P1, PT, R0, 0xfa, !P1 ;  /* 0x000000fa0000780c */ /* 0x000fc80004f21670 */
[----:B------:R0:W-:Y:S03]  /*7f70*/  @!P2 STG.E.U8 desc[UR36][R6.64+0xf0], R3 ;  /* 0x0000f0030600a986 */ /* 0x0001e6000c101124 */
[-C--:B------:R-:W-:Y:S02]  /*7f80*/  @!P4 IMAD R147, R147, R153.reuse, RZ ;  /* 0x000000999393c224 */ /* 0x080fe400078e02ff */
[-C--:B-1----:R-:W-:Y:S02]  /*7f90*/  @!P5 IMAD R11, R150, R153.reuse, RZ ;  /* 0x00000099960bd224 */ /* 0x082fe400078e02ff */
[-C--:B------:R-:W-:Y:S01]  /*7fa0*/  @!P3 IMAD R9, R148, R153.reuse, RZ ;  /* 0x000000999409b224 */ /* 0x080fe200078e02ff */
[----:B------:R0:W-:Y:S01]  /*7fb0*/  @!P4 STG.E.U8 desc[UR36][R6.64+0xf1], R147 ;  /* 0x0000f1930600c986 */ /* 0x0001e2000c101124 */
[-C--:B------:R-:W-:Y:S02]  /*7fc0*/  @!P1 IMAD R149, R149, R153.reuse, RZ ;  /* 0x0000009995959224 */ /* 0x080fe400078e02ff */
[----:B------:R-:W-:Y:S01]  /*7fd0*/  @!P0 IMAD R151, R151, R153, RZ ;  /* 0x0000009997978224 */ /* 0x000fe200078e02ff */
[----:B------:R0:W-:Y:S04]  /*7fe0*/  @!P3 STG.E.U8 desc[UR36][R4.64+0xf8], R9 ;  /* 0x0000f8090400b986 */ /* 0x0001e8000c101124 */
[----:B------:R0:W-:Y:S04]  /*7ff0*/  @!P1 STG.E.U8 desc[UR36][R4.64+0xf9], R149 ;  /* 0x0000f99504009986 */ /* 0x0001e8000c101124 */
[----:B------:R0:W-:Y:S04]  /*8000*/  @!P5 STG.E.U8 desc[UR36][R6.64+0xf8], R11 ;  /* 0x0000f80b0600d986 */ /* 0x0001e8000c101124 */
[----:B------:R0:W-:Y:S02]  /*8010*/  @!P0 STG.E.U8 desc[UR36][R6.64+0xf9], R151 ;  /* 0x0000f99706008986 */ /* 0x0001e4000c101124 */
.L_x_290:
[----:B------:R-:W-:Y:S05]  /*8020*/  BSYNC B0 ;  /* 0x0000000000007941 */ /* 0x000fea0003800000 */
.L_x_32:
[----:B0-----:R-:W2:Y:S01]  /*8030*/  LDL.64 R2, [R1] ;  /* 0x0000000001027983 */ /* 0x001ea20000100a00 */
[----:B------:R-:W-:Y:S01]  /*8040*/  ULDC.64 UR4, c[0x0][0x650] ;  /* 0x0001940000047ab9 */ /* 0x000fe20000000a00 */
[----:B------:R0:W-:Y:S01]  /*8050*/  SYNCS.ARRIVE.TRANS64.A1T0 RZ, [R160+UR45], RZ ;  /* 0x000000ffa0ff79a7 */ /* 0x0001e2000810002d */
[----:B------:R-:W-:Y:S01]  /*8060*/  PRMT R0, RZ, 0x7610, R0 ;  /* 0x00007610ff007816 */ /* 0x000fe20000000000 */
[----:B------:R-:W-:Y:S02]  /*8070*/  IMAD.MOV.U32 R19, RZ, RZ, -0x1 ;  /* 0xffffffffff137424 */ /* 0x000fe400078e00ff */
[----:B------:R-:W-:Y:S01]  /*8080*/  IMAD.MOV.U32 R22, RZ, RZ, -0x1 ;  /* 0xffffffffff167424 */ /* 0x000fe200078e00ff */
[----:B--2---:R-:W-:-:S04]  /*8090*/  LEA R18, P0, R2, R18, 0x1 ;  /* 0x0000001202127211 */ /* 0x004fc800078008ff */
[----:B------:R-:W-:Y:S01]  /*80a0*/  LEA.HI.X R17, R2, R17, R23, 0x1, P0 ;  /* 0x0000001102117211 */ /* 0x000fe200000f0c17 */
[----:B------:R-:W-:Y:S01]  /*80b0*/  IMAD.MOV.U32 R2, RZ, RZ, -0x1 ;  /* 0xffffffffff027424 */ /* 0x000fe200078e00ff */
[----:B------:R-:W-:-:S04]  /*80c0*/  ISETP.GE.U32.AND P0, PT, R18, UR4, PT ;  /* 0x0000000412007c0c */ /* 0x000fc8000bf06070 */
[----:B------:R-:W-:-:S13]  /*80d0*/  ISETP.GE.U32.AND.EX P0, PT, R17, UR5, PT, P0 ;  /* 0x0000000511007c0c */ /* 0x000fda000bf06100 */
[----:B0-----:R-:W-:Y:S05]  /*80e0*/  @P0 BRA `(.L_x_291) ;  /* 0x0000000400700947 */ /* 0x001fea0003800000 */
[----:B------:R-:W0:Y:S01]  /*80f0*/  S2R R10, SR_CTAID.X ;  /* 0x00000000000a7919 */ /* 0x000e220000002500 */
[----:B------:R-:W2:Y:S01]  /*8100*/  LDC.64 R8, c[0x0][0x628] ;  /* 0x00018a00ff087b82 */ /* 0x000ea20000000a00 */
[----:B------:R-:W-:Y:S01]  /*8110*/  ULDC UR4, c[0x0][0x150] ;  /* 0x0000540000047ab9 */ /* 0x000fe20000000800 */
[----:B---3--:R-:W-:Y:S01]  /*8120*/  IMAD.MOV.U32 R6, RZ, RZ, R18 ;  /* 0x000000ffff067224 */ /* 0x008fe200078e0012 */
[----:B------:R-:W3:Y:S01]  /*8130*/  S2R R20, SR_CTAID.Y ;  /* 0x0000000000147919 */ /* 0x000ee20000002600 */
[----:B------:R-:W-:-:S04]  /*8140*/  IMAD.MOV.U32 R7, RZ, RZ, R17 ;  /* 0x000000ffff077224 */ /* 0x000fc800078e0011 */
[----:B------:R-:W1:Y:S08]  /*8150*/  LDC R15, c[0x0][0x144] ;  /* 0x00005100ff0f7b82 */ /* 0x000e700000000800 */
[----:B------:R-:W1:Y:S08]  /*8160*/  LDC R0, c[0x0][0x630] ;  /* 0x00018c00ff007b82 */ /* 0x000e700000000800 */
[----:B------:R-:W1:Y:S01]  /*8170*/  LDC.64 R12, c[0x0][0x620] ;  /* 0x00018800ff0c7b82 */ /* 0x000e620000000a00 */
[----:B--2---:R-:W-:-:S04]  /*8180*/  ISETP.NE.U32.AND P0, PT, R8, RZ, PT ;  /* 0x000000ff0800720c */ /* 0x004fc80003f05070 */
[----:B------:R-:W-:Y:S02]  /*8190*/  ISETP.NE.AND.EX P0, PT, R9, RZ, PT, P0 ;  /* 0x000000ff0900720c */ /* 0x000fe40003f05300 */
[----:B0-----:R-:W-:-:S05]  /*81a0*/  I2FP.F32.U32 R2, R10 ;  /* 0x0000000a00027245 */ /* 0x001fca0000201000 */
[----:B------:R-:W-:-:S04]  /*81b0*/  FMUL R2, R2, UR4 ;  /* 0x0000000402027c20 */ /* 0x000fc80008400000 */
[----:B------:R0:W2:Y:S02]  /*81c0*/  F2I.U32.TRUNC.NTZ R14, R2 ;  /* 0x00000002000e7305 */ /* 0x0000a4000020f000 */
[----:B---3--:R-:W-:Y:S05]  /*81d0*/  @!P0 BRA `(.L_x_292) ;  /* 0x0000000000288947 */ /* 0x008fea0003800000 */
[----:B------:R-:W3:Y:S02]  /*81e0*/  LDC R3, c[0x0][0x634] ;  /* 0x00018d00ff037b82 */ /* 0x000ee40000000800 */
[----:B---3--:R-:W-:-:S05]  /*81f0*/  IADD3 R7, P0, R18, R3, RZ ;  /* 0x0000000312077210 */ /* 0x008fca0007f1e0ff */
[----:B-1----:R-:W-:-:S04]  /*8200*/  IMAD.X R11, RZ, RZ, R17, P0 ;  /* 0x000000ffff0b7224 */ /* 0x002fc800000e0611 */
[----:B0-----:R-:W-:-:S04]  /*8210*/  IMAD.WIDE.U32 R2, R11, R8, RZ ;  /* 0x000000080b027225 */ /* 0x001fc800078e00ff */
[----:B----4-:R-:W-:-:S04]  /*8220*/  IMAD.WIDE.U32 R4, P0, R7, R9, R2 ;  /* 0x0000000907047225 */ /* 0x010fc80007800002 */
[----:B------:R-:W-:-:S04]  /*8230*/  IMAD.WIDE.U32 R2, R7, R8, RZ ;  /* 0x0000000807027225 */ /* 0x000fc800078e00ff */
[----:B------:R-:W-:Y:S01]  /*8240*/  IMAD.X R7, RZ, RZ, RZ, P0 ;  /* 0x000000ffff077224 */ /* 0x000fe200000e06ff */
[----:B------:R-:W-:Y:S01]  /*8250*/  IADD3 RZ, P0, R3, R4, RZ ;  /* 0x0000000403ff7210 */ /* 0x000fe20007f1e0ff */
[----:B------:R-:W-:-:S04]  /*8260*/  IMAD.MOV.U32 R6, RZ, RZ, R5 ;  /* 0x000000ffff067224 */ /* 0x000fc800078e0005 */
[----:B------:R-:W-:-:S08]  /*8270*/  IMAD.WIDE.U32.X R6, R11, R9, R6, P0 ;  /* 0x000000090b067225 */ /* 0x000fd000000e0406 */
.L_x_292:
[----:B------:R-:W3:Y:S01]  /*8280*/  LDC.64 R26, c[0x0][0x640] ;  /* 0x00019000ff1a7b82 */ /* 0x000ee20000000a00 */
[-C--:B-1----:R-:W-:Y:S01]  /*8290*/  SHF.R.U64 R11, R6, R0.reuse, R7 ;  /* 0x00000000060b7219 */ /* 0x082fe20000001207 */
[----:B------:R-:W-:Y:S01]  /*82a0*/  IMAD.MOV.U32 R19, RZ, RZ, R17 ;  /* 0x000000ffff137224 */ /* 0x000fe200078e0011 */
[----:B------:R-:W-:Y:S01]  /*82b0*/  SHF.R.U32.HI R0, RZ, R0, R7 ;  /* 0x00000000ff007219 */ /* 0x000fe20000011607 */
[----:B--2---:R-:W-:Y:S01]  /*82c0*/  IMAD.MOV R14, RZ, RZ, -R14 ;  /* 0x000000ffff0e7224 */ /* 0x004fe200078e0a0e */
[----:B----4-:R-:W-:Y:S01]  /*82d0*/  IADD3 R5, P0, RZ, -R11, RZ ;  /* 0x8000000bff057210 */ /* 0x010fe20007f1e0ff */
[----:B------:R-:W-:Y:S01]  /*82e0*/  ULDC UR4, c[0x0][0x154] ;  /* 0x0000550000047ab9 */ /* 0x000fe20000000800 */
[----:B------:R-:W-:Y:S01]  /*82f0*/  IMAD.MOV.U32 R7, RZ, RZ, 0x1 ;  /* 0x00000001ff077424 */ /* 0x000fe200078e00ff */
[----:B------:R-:W1:Y:S01]  /*8300*/  LDC R4, c[0x0][0x618] ;  /* 0x00018600ff047b82 */ /* 0x000e620000000800 */
[----:B------:R-:W-:Y:S02]  /*8310*/  IMAD R22, R15, R14, R10 ;  /* 0x0000000e0f167224 */ /* 0x000fe400078e020a */
[----:B------:R-:W-:-:S04]  /*8320*/  IMAD.X R3, RZ, RZ, ~R0, P0 ;  /* 0x000000ffff037224 */ /* 0x000fc800000e0e00 */
[-C--:B------:R-:W-:Y:S01]  /*8330*/  IMAD R0, R3, R12.reuse, RZ ;  /* 0x0000000c03007224 */ /* 0x080fe200078e02ff */
[----:B------:R-:W2:Y:S01]  /*8340*/  LDC R6, c[0x0][0x608] ;  /* 0x00018200ff067b82 */ /* 0x000ea20000000800 */
[----:B0-----:R-:W-:-:S04]  /*8350*/  IMAD.WIDE.U32 R2, R5, R12, R18 ;  /* 0x0000000c05027225 */ /* 0x001fc800078e0012 */
[----:B------:R-:W-:Y:S01]  /*8360*/  IMAD R5, R5, R13, R0 ;  /* 0x0000000d05057224 */ /* 0x000fe200078e0200 */
[----:B------:R-:W-:Y:S02]  /*8370*/  I2FP.F32.U32 R0, R20 ;  /* 0x0000001400007245 */ /* 0x000fe40000201000 */
[----:B------:R-:W0:Y:S01]  /*8380*/  LDC R24, c[0x0][0x658] ;  /* 0x00019600ff187b82 */ /* 0x000e220000000800 */
[----:B------:R-:W-:Y:S01]  /*8390*/  IMAD.IADD R3, R3, 0x1, R5 ;  /* 0x0000000103037824 */ /* 0x000fe200078e0205 */
[----:B---3--:R-:W-:Y:S01]  /*83a0*/  ISETP.NE.U32.AND P0, PT, R26, RZ, PT ;  /* 0x000000ff1a00720c */ /* 0x008fe20003f05070 */
[----:B------:R-:W-:Y:S01]  /*83b0*/  FMUL R0, R0, UR4 ;  /* 0x0000000400007c20 */ /* 0x000fe20008400000 */
[----:B------:R-:W-:Y:S02]  /*83c0*/  IMAD.MOV.U32 R5, RZ, RZ, -0x1 ;  /* 0xffffffffff057424 */ /* 0x000fe400078e00ff */
[----:B------:R-:W-:Y:S01]  /*83d0*/  ISETP.NE.AND.EX P0, PT, R27, RZ, PT, P0 ;  /* 0x000000ff1b00720c */ /* 0x000fe20003f05300 */
[----:B------:R3:W4:Y:S01]  /*83e0*/  F2I.U32.TRUNC.NTZ R12, R0 ;  /* 0x00000000000c7305 */ /* 0x000722000020f000 */
[----:B------:R-:W3:Y:S01]  /*83f0*/  LDC R15, c[0x0][0x148] ;  /* 0x00005200ff0f7b82 */ /* 0x000ee20000000800 */
[----:B-1----:R-:W-:-:S02]  /*8400*/  SHF.R.U64 R10, R2, R4, R3 ;  /* 0x00000004020a7219 */ /* 0x002fc40000001203 */
[----:B------:R-:W-:-:S05]  /*8410*/  SHF.R.U32.HI R3, RZ, R4, R3 ;  /* 0x00000004ff037219 */ /* 0x000fca0000011603 */
[----:B------:R-:W1:Y:S01]  /*8420*/  LDC R14, c[0x0][0x600] ;  /* 0x00018000ff0e7b82 */ /* 0x000e620000000800 */
[-CC-:B--2---:R-:W-:Y:S02]  /*8430*/  SHF.R.U64 R8, R10, R6.reuse, R3.reuse ;  /* 0x000000060a087219 */ /* 0x184fe40000001203 */
[----:B------:R-:W-:-:S05]  /*8440*/  SHF.R.U32.HI R3, RZ, R6, R3 ;  /* 0x00000006ff037219 */ /* 0x000fca0000011603 */
[----:B------:R-:W2:Y:S01]  /*8450*/  LDC R21, c[0x0][0x648] ;  /* 0x00019200ff157b82 */ /* 0x000ea20000000800 */
[-CC-:B0-----:R-:W-:Y:S02]  /*8460*/  SHF.R.U64 R13, R8, R24.reuse, R3.reuse ;  /* 0x00000018080d7219 */ /* 0x181fe40000001203 */
[-C--:B------:R-:W-:Y:S02]  /*8470*/  SHF.L.U32 R5, R5, R24.reuse, RZ ;  /* 0x0000001805057219 */ /* 0x080fe400000006ff */
[-C--:B------:R-:W-:Y:S01]  /*8480*/  SHF.R.U32.HI R3, RZ, R24.reuse, R3 ;  /* 0x00000018ff037219 */ /* 0x080fe20000011603 */
[----:B------:R-:W-:Y:S01]  /*8490*/  IMAD.MOV.U32 R2, RZ, RZ, R13 ;  /* 0x000000ffff027224 */ /* 0x000fe200078e000d */
[----:B------:R-:W-:Y:S01]  /*84a0*/  SHF.L.U32 R24, R7, R24, RZ ;  /* 0x0000001807187219 */ /* 0x000fe200000006ff */
[----:B------:R-:W0:Y:S01]  /*84b0*/  LDC R25, c[0x0][0x638] ;  /* 0x00018e00ff197b82 */ /* 0x000e220000000800 */
[----:B------:R-:W-:-:S07]  /*84c0*/  LOP3.LUT R19, RZ, R5, RZ, 0x33, !PT ;  /* 0x00000005ff137212 */ /* 0x000fce00078e33ff */
[----:B------:R-:W0:Y:S01]  /*84d0*/  LDC R28, c[0x0][0x610] ;  /* 0x00018400ff1c7b82 */ /* 0x000e220000000800 */
[----:B----4-:R-:W-:Y:S05]  /*84e0*/  @!P0 BRA `(.L_x_293) ;  /* 0x0000000000288947 */ /* 0x010fea0003800000 */
[----:B---3--:R-:W3:Y:S02]  /*84f0*/  LDC R0, c[0x0][0x64c] ;  /* 0x00019300ff007b82 */ /* 0x008ee40000000800 */
[----:B---3--:R-:W-:-:S05]  /*8500*/  IADD3 R7, P0, R13, R0, RZ ;  /* 0x000000000d077210 */ /* 0x008fca0007f1e0ff */
        /* <DEDUP_REMOVED lines=8> */
.L_x_293:
[----:B------:R-:W4:Y:S01]  /*8590*/  LDC R4, c[0x0][0x65c] ;  /* 0x00019700ff047b82 */ /* 0x000f220000000800 */
[----:B--23--:R-:W-:Y:S01]  /*85a0*/  SHF.R.U64 R0, R2, R21, R3 ;  /* 0x0000001502007219 */ /* 0x00cfe20000001203 */
[----:B-1----:R-:W-:Y:S01]  /*85b0*/  VIADD R3, R14, 0xffffffff ;  /* 0xffffffff0e037836 */ /* 0x002fe20000000000 */
[----:B------:R-:W-:Y:S01]  /*85c0*/  LOP3.LUT R19, R8, R19, RZ, 0xc0, !PT ;  /* 0x0000001308137212 */ /* 0x000fe200078ec0ff */
[----:B------:R-:W-:Y:S02]  /*85d0*/  IMAD.MOV R12, RZ, RZ, -R12 ;  /* 0x000000ffff0c7224 */ /* 0x000fe400078e0a0c */
[----:B------:R-:W-:Y:S01]  /*85e0*/  IMAD.MOV R2, RZ, RZ, -R0 ;  /* 0x000000ffff027224 */ /* 0x000fe200078e0a00 */
[----:B------:R-:W-:Y:S01]  /*85f0*/  LOP3.LUT R3, R10, R3, RZ, 0xc0, !PT ;  /* 0x000000030a037212 */ /* 0x000fe200078ec0ff */
[----:B------:R-:W-:Y:S02]  /*8600*/  IMAD R19, R24, R0, R19 ;  /* 0x0000000018137224 */ /* 0x000fe400078e0213 */
[----:B0-----:R-:W-:-:S04]  /*8610*/  IMAD R0, R2, R25, R13 ;  /* 0x0000001902007224 */ /* 0x001fc800078e020d */
[----:B------:R-:W-:Y:S01]  /*8620*/  IMAD R2, R0, R14, R3 ;  /* 0x0000000e00027224 */ /* 0x000fe200078e0203 */
[----:B----4-:R-:W-:Y:S01]  /*8630*/  ISETP.NE.AND P0, PT, R4, 0x1, PT ;  /* 0x000000010400780c */ /* 0x010fe20003f05270 */
[----:B------:R-:W-:-:S05]  /*8640*/  IMAD.MOV.U32 R4, RZ, RZ, 0x1 ;  /* 0x00000001ff047424 */ /* 0x000fca00078e00ff */
[----:B------:R-:W-:-:S07]  /*8650*/  PRMT R0, R4, 0x7610, R0 ;  /* 0x0000761004007816 */ /* 0x000fce0000000000 */
[----:B------:R-:W-:-:S04]  /*8660*/  @P0 IMAD R22, R15, R12, R20 ;  /* 0x0000000c0f160224 */ /* 0x000fc800078e0214 */
[----:B------:R-:W-:-:S05]  /*8670*/  IMAD R19, R19, R28, R22 ;  /* 0x0000001c13137224 */ /* 0x000fca00078e0216 */
[----:B------:R-:W-:Y:S02]  /*8680*/  SEL R22, R2, R19, !P0 ;  /* 0x0000001302167207 */ /* 0x000fe40004000000 */
[----:B------:R-:W-:Y:S01]  /*8690*/  SEL R19, R19, R2, !P0 ;  /* 0x0000000213137207 */ /* 0x000fe20004000000 */
[----:B------:R-:W-:-:S07]  /*86a0*/  IMAD.MOV.U32 R2, RZ, RZ, R11 ;  /* 0x000000ffff027224 */ /* 0x000fce00078e000b */
.L_x_291:
[----:B------:R-:W-:Y:S02]  /*86b0*/  LOP3.LUT P0, RZ, R0, 0xff, RZ, 0xc0, !PT ;  /* 0x000000ff00ff7812 */ /* 0x000fe4000780c0ff */
[----:B------:R-:W-:-:S11]  /*86c0*/  LOP3.LUT R163, R163, 0x1, RZ, 0x3c, !PT ;  /* 0x00000001a3a37812 */ /* 0x000fd600078e3cff */
[----:B------:R-:W-:Y:S05]  /*86d0*/  @P0 BRA `(.L_x_294) ;  /* 0xffffff8c00580947 */ /* 0x000fea000383ffff */
[----:B------:R-:W-:Y:S05]  /*86e0*/  EXIT ;  /* 0x000000000000794d */ /* 0x000fea0003800000 */
.L_x_13:
[----:B------:R-:W-:-:S08]  /*86f0*/  ISETP.NE.AND P0, PT, R0, RZ, PT ;  /* 0x000000ff0000720c */ /* 0x000fd00003f05270 */
[----:B0-----:R-:W0:-:S00]  /*8700*/  USETMAXREG.DEALLOC.CTAPOOL 0x28 ;  /* 0x00000028000079c8 */ /* 0x001e0000080e0500 */
[----:B------:R-:W-:Y:S05]  /*8710*/  @P0 EXIT ;  /* 0x000000000000094d */ /* 0x000fea0003800000 */
[----:B0-----:R-:W-:Y:S01]  /*8720*/  LOP3.LUT P0, RZ, R8, 0xff, RZ, 0xc0, !PT ;  /* 0x000000ff08ff7812 */ /* 0x001fe2000780c0ff */
[----:B------:R-:W-:Y:S02]  /*8730*/  IMAD.MOV.U32 R0, RZ, RZ, 0x1 ;  /* 0x00000001ff007424 */ /* 0x000fe400078e00ff */
[----:B------:R-:W-:-:S10]  /*8740*/  IMAD.MOV.U32 R7, RZ, RZ, RZ ;  /* 0x000000ffff077224 */ /* 0x000fd400078e00ff */
[----:B------:R-:W-:Y:S05]  /*8750*/  @!P0 BRA `(.L_x_295) ;  /* 0x0000000c001c8947 */ /* 0x000fea0003800000 */
[----:B------:R-:W-:Y:S01]  /*8760*/  LOP3.LUT P0, RZ, R4, 0x1f, RZ, 0xc0, !PT ;  /* 0x0000001f04ff7812 */ /* 0x000fe2000780c0ff */
[----:B------:R-:W-:Y:S01]  /*8770*/  ULDC UR5, c[0x0][0x658] ;  /* 0x0001960000057ab9 */ /* 0x000fe20000000800 */
[----:B------:R-:W-:Y:S01]  /*8780*/  UMOV UR6, 0xffffffff ;  /* 0xffffffff00067882 */ /* 0x000fe20000000000 */
[----:B------:R-:W-:Y:S01]  /*8790*/  BSSY B0, `(.L_x_295) ;  /* 0x00000c3000007945 */ /* 0x000fe20003800000 */
[----:B------:R-:W-:Y:S01]  /*87a0*/  USHF.L.U32 UR6, UR6, UR5, URZ ;  /* 0x0000000506067299 */ /* 0x000fe2000800063f */
[C---:B------:R-:W-:Y:S01]  /*87b0*/  ISETP.NE.AND P2, PT, R3.reuse, RZ, PT ;  /* 0x000000ff0300720c */ /* 0x040fe20003f45270 */
[----:B------:R-:W-:Y:S01]  /*87c0*/  IMAD.MOV.U32 R8, RZ, RZ, 0x1 ;  /* 0x00000001ff087424 */ /* 0x000fe200078e00ff */
[----:B------:R-:W-:Y:S01]  /*87d0*/  ISETP.NE.OR P0, PT, R3, RZ, !P0 ;  /* 0x000000ff0300720c */ /* 0x000fe20004705670 */
[----:B------:R-:W-:Y:S01]  /*87e0*/  IMAD.MOV.U32 R0, RZ, RZ, 0x1 ;  /* 0x00000001ff007424 */ /* 0x000fe200078e00ff */
[----:B------:R-:W-:Y:S01]  /*87f0*/  LOP3.LUT R6, R16, 0x2, RZ, 0xfc, !PT ;  /* 0x0000000210067812 */ /* 0x000fe200078efcff */
[----:B------:R-:W-:Y:S01]  /*8800*/  IMAD.MOV.U32 R7, RZ, RZ, RZ ;  /* 0x000000ffff077224 */ /* 0x000fe200078e00ff */
[----:B------:R-:W-:Y:S01]  /*8810*/  ULDC UR4, c[0x0][0x600] ;  /* 0x0001800000047ab9 */ /* 0x000fe20000000800 */
[----:B------:R-:W-:Y:S01]  /*8820*/  UMOV UR7, 0x1 ;  /* 0x0000000100077882 */ /* 0x000fe20000000000 */
[----:B------:R-:W-:-:S02]  /*8830*/  UIADD3 UR19, UR40, 0x1, URZ ;  /* 0x0000000128137890 */ /* 0x000fc4000fffe03f */
[----:B------:R-:W-:Y:S02]  /*8840*/  UIADD3 UR15, UR4, -0x1, URZ ;  /* 0xffffffff040f7890 */ /* 0x000fe4000fffe03f */
[----:B------:R-:W-:Y:S02]  /*8850*/  USHF.L.U32 UR17, UR7, UR5, URZ ;  /* 0x0000000507117299 */ /* 0x000fe4000800063f */
[----:B------:R-:W-:Y:S01]  /*8860*/  ULOP3.LUT UR16, URZ, UR6, URZ, 0x33, !UPT ;  /* 0x000000063f107292 */ /* 0x000fe2000f8e333f */
[----:B------:R-:W-:-:S11]  /*8870*/  ULDC.64 UR20, c[0x0][0x198] ;  /* 0x0000660000147ab9 */ /* 0x000fd60000000a00 */
.L_x_307:
[----:B------:R-:W-:-:S03]  /*8880*/  UMOV UR4, 0xffffffff ;  /* 0xffffffff00047882 */ /* 0x000fc60000000000 */
[----:B------:R-:W-:Y:S05]  /*8890*/  BRA.DIV UR4, `(.L_x_296) ;  /* 0x0000001204047947 */ /* 0x000fea000b800000 */
[----:B------:R-:W-:-:S13]  /*88a0*/  ELECT P6, URZ, PT ;  /* 0x00000000003f782f */ /* 0x000fda00038c0000 */
.L_x_321:
[----:B------:R-:W0:Y:S01]  /*88b0*/  LDC R3, c[0x0][0x28c] ;  /* 0x0000a300ff037b82 */ /* 0x000e220000000800 */
[----:B------:R-:W-:Y:S01]  /*88c0*/  BSSY B1, `(.L_x_297) ;  /* 0x0000037000017945 */ /* 0x000fe20003800000 */
[----:B0-----:R-:W-:-:S13]  /*88d0*/  ISETP.LT.OR P6, PT, R3, 0x1, !P6 ;  /* 0x000000010300780c */ /* 0x001fda00077c1670 */
[----:B------:R-:W-:Y:S05]  /*88e0*/  @P6 BRA `(.L_x_298) ;  /* 0x0000000000d06947 */ /* 0x000fea0003800000 */
[----:B------:R-:W-:Y:S02]  /*88f0*/  IMAD.SHL.U32 R22, R22, 0x100, RZ ;  /* 0x0000010016167824 */ /* 0x000fe400078e00ff */
[----:B------:R-:W-:Y:S02]  /*8900*/  IMAD.SHL.U32 R19, R19, 0x40, RZ ;  /* 0x0000004013137824 */ /* 0x000fe400078e00ff */
[----:B------:R-:W-:Y:S02]  /*8910*/  IMAD.MOV.U32 R12, RZ, RZ, RZ ;  /* 0x000000ffff0c7224 */ /* 0x000fe400078e00ff */
[----:B------:R-:W-:Y:S02]  /*8920*/  IMAD.U32 R13, RZ, RZ, UR19 ;  /* 0x00000013ff0d7e24 */ /* 0x000fe4000f8e00ff */
[----:B------:R-:W-:Y:S02]  /*8930*/  IMAD.MOV.U32 R3, RZ, RZ, R0 ;  /* 0x000000ffff037224 */ /* 0x000fe400078e0000 */
[----:B------:R-:W-:-:S07]  /*8940*/  IMAD.MOV.U32 R4, RZ, RZ, R7 ;  /* 0x000000ffff047224 */ /* 0x000fce00078e0007 */
.L_x_302:
[----:B------:R-:W0:Y:S01]  /*8950*/  S2R R10, SR_CgaCtaId ;  /* 0x00000000000a7919 */ /* 0x000e220000008800 */
[----:B------:R-:W-:Y:S01]  /*8960*/  MOV R5, 0x400 ;  /* 0x0000040000057802 */ /* 0x000fe20000000f00 */
[----:B------:R-:W1:Y:S03]  /*8970*/  @!P2 LDC R9, c[0x0][0x500] ;  /* 0x00014000ff09ab82 */ /* 0x000e660000000800 */
[----:B0-----:R-:W-:Y:S02]  /*8980*/  LEA R11, R10, R5, 0x18 ;  /* 0x000000050a0b7211 */ /* 0x001fe400078ec0ff */
[----:B------:R-:W-:-:S03]  /*8990*/  SHF.L.U32 R5, R3, 0x1f, RZ ;  /* 0x0000001f03057819 */ /* 0x000fc600000006ff */
[----:B------:R-:W-:-:S04]  /*89a0*/  IMAD R10, R4, 0x8, R11 ;  /* 0x00000008040a7824 */ /* 0x000fc800078e020b */
[----:B------:R-:W0:Y:S02]  /*89b0*/  SYNCS.PHASECHK.TRANS64.TRYWAIT P1, [R10+URZ+0x28], R5 ;  /* 0x000028050a0075a7 */ /* 0x000e24000802017f */
[----:B01----:R-:W-:Y:S05]  /*89c0*/  @!P1 BRA `(.L_x_299) ;  /* 0x0000000c00d89947 */ /* 0x003fea0003800000 */
.L_x_322:
[----:B0-----:R-:W-:Y:S01]  /*89d0*/  PRMT R5, R6, 0x9910, RZ ;  /* 0x0000991006057816 */ /* 0x001fe200000000ff */
[----:B------:R0:W-:Y:S03]  /*89e0*/  @!P2 SYNCS.ARRIVE.TRANS64 RZ, [R10+URZ], R9 ;  /* 0x000000090affa9a7 */ /* 0x0001e6000800003f */
[----:B------:R-:W-:-:S13]  /*89f0*/  ISETP.NE.AND P1, PT, R5, 0x2, PT ;  /* 0x000000020500780c */ /* 0x000fda0003f25270 */
[----:B0-----:R-:W-:Y:S05]  /*8a00*/  @P1 BRA `(.L_x_300) ;  /* 0x0000000000041947 */ /* 0x001fea0003800000 */
[----:B------:R-:W-:Y:S01]  /*8a10*/  BPT.TRAP 0x1 ;  /* 0x000000040000795c */ /* 0x000fe20000300000 */
.L_x_300:
[----:B------:R-:W-:Y:S05]  /*8a20*/  @P0 BRA `(.L_x_301) ;  /* 0x0000000000040947 */ /* 0x000fea0003800000 */
[----:B------:R-:W-:Y:S01]  /*8a30*/  BPT.TRAP 0x1 ;  /* 0x000000040000795c */ /* 0x000fe20000300000 */
.L_x_301:
[--C-:B------:R-:W-:Y:S01]  /*8a40*/  IMAD R5, R4, 0x800, R11.reuse ;  /* 0x0000080004057824 */ /* 0x100fe200078e020b */
[----:B------:R-:W-:Y:S01]  /*8a50*/  R2UR UR9, R10 ;  /* 0x000000000a0972ca */ /* 0x000fe200000e0000 */
[C---:B------:R-:W-:Y:S01]  /*8a60*/  IMAD R11, R4.reuse, 0x2000, R11 ;  /* 0x00002000040b7824 */ /* 0x040fe200078e020b */
[----:B------:R-:W-:Y:S01]  /*8a70*/  UIADD3 UR4, UP0, UR20, 0xf0, URZ ;  /* 0x000000f014047890 */ /* 0x000fe2000ff1e03f */
[----:B------:R-:W-:Y:S01]  /*8a80*/  VIADD R13, R13, 0xffffffff ;  /* 0xffffffff0d0d7836 */ /* 0x000fe20000000000 */
[----:B------:R-:W-:Y:S01]  /*8a90*/  R2UR UR5, R5 ;  /* 0x00000000050572ca */ /* 0x000fe200000e0000 */
[----:B------:R-:W-:Y:S01]  /*8aa0*/  UIADD3 UR22, UP1, UR20, 0x1f0, URZ ;  /* 0x000001f014167890 */ /* 0x000fe2000ff3e03f */
[----:B------:R-:W-:Y:S01]  /*8ab0*/  R2UR UR8, R11 ;  /* 0x000000000b0872ca */ /* 0x000fe200000e0000 */
[----:B------:R-:W-:Y:S01]  /*8ac0*/  VIADD R4, R4, 0x1 ;  /* 0x0000000104047836 */ /* 0x000fe20000000000 */
[----:B------:R-:W-:Y:S01]  /*8ad0*/  R2UR UR11, R19 ;  /* 0x00000000130b72ca */ /* 0x000fe200000e0000 */
[----:B------:R-:W-:Y:S01]  /*8ae0*/  UIADD3.X UR23, URZ, UR21, URZ, UP1, !UPT ;  /* 0x000000153f177290 */ /* 0x000fe20008ffe43f */
[----:B------:R-:W-:Y:S01]  /*8af0*/  R2UR UR10, R12 ;  /* 0x000000000c0a72ca */ /* 0x000fe200000e0000 */
[----:B------:R-:W-:Y:S01]  /*8b00*/  UMOV UR6, 0x0 ;  /* 0x0000000000067882 */ /* 0x000fe20000000000 */
[----:B------:R-:W-:Y:S01]  /*8b10*/  R2UR UR12, R2 ;  /* 0x00000000020c72ca */ /* 0x000fe200000e0000 */
[----:B------:R-:W-:Y:S01]  /*8b20*/  UMOV UR7, 0x10000000 ;  /* 0x1000000000077882 */ /* 0x000fe20000000000 */
[----:B------:R-:W-:Y:S01]  /*8b30*/  R2UR UR18, R22 ;  /* 0x00000000161272ca */ /* 0x000fe200000e0000 */
[----:B------:R-:W-:Y:S01]  /*8b40*/  VIADD R12, R12, 0x20 ;  /* 0x000000200c0c7836 */ /* 0x000fe20000000000 */
[----:B------:R-:W-:Y:S01]  /*8b50*/  ISETP.GT.AND P3, PT, R13, 0x1, PT ;  /* 0x000000010d00780c */ /* 0x000fe20003f64270 */
[----:B------:R-:W-:Y:S01]  /*8b60*/  UIADD3 UR13, UR5, 0x180, URZ ;  /* 0x00000180050d7890 */ /* 0x000fe2000fffe03f */
[----:B------:R-:W-:Y:S01]  /*8b70*/  ISETP.NE.AND P1, PT, R4, 0x5, PT ;  /* 0x000000050400780c */ /* 0x000fe20003f25270 */
[----:B------:R-:W-:-:S02]  /*8b80*/  UIADD3.X UR5, URZ, UR21, URZ, UP0, !UPT ;  /* 0x000000153f057290 */ /* 0x000fc400087fe43f */
[----:B------:R-:W-:Y:S01]  /*8b90*/  UIADD3 UR14, UR8, 0x2980, URZ ;  /* 0x00002980080e7890 */ /* 0x000fe2000fffe03f */
[----:B------:R-:W-:Y:S02]  /*8ba0*/  SEL R10, RZ, 0x1, P1 ;  /* 0x00000001ff0a7807 */ /* 0x000fe40000800000 */
[----:B------:R-:W-:Y:S01]  /*8bb0*/  UMOV UR8, UR13 ;  /* 0x0000000d00087c82 */ /* 0x000fe20008000000 */
[----:B------:R-:W-:Y:S02]  /*8bc0*/  SEL R4, R4, RZ, P1 ;  /* 0x000000ff04047207 */ /* 0x000fe40000800000 */
[----:B------:R-:W-:Y:S01]  /*8bd0*/  LOP3.LUT R3, R3, R10, RZ, 0x3c, !PT ;  /* 0x0000000a03037212 */ /* 0x000fe200078e3cff */
[----:B------:R0:W-:Y:S02]  /*8be0*/  UTMALDG.3D [UR8], [UR4], desc[UR6] ;  /* 0x00000608040075b4 */ /* 0x0001e40008011000 */
[----:B0-----:R-:W-:Y:S01]  /*8bf0*/  UMOV UR8, UR14 ;  /* 0x0000000e00087c82 */ /* 0x001fe20008000000 */
[----:B------:R-:W-:-:S02]  /*8c00*/  UMOV UR11, UR18 ;  /* 0x00000012000b7c82 */ /* 0x000fc40008000000 */
[----:B------:R0:W-:Y:S02]  /*8c10*/  UTMALDG.3D [UR8], [UR22], desc[UR6] ;  /* 0x00000608160075b4 */ /* 0x0001e40008011000 */
[----:B0-----:R-:W-:Y:S05]  /*8c20*/  @P3 BRA `(.L_x_302) ;  /* 0xfffffffc00483947 */ /* 0x001fea000383ffff */
.L_x_298:
[----:B------:R-:W-:Y:S05]  /*8c30*/  BSYNC B1 ;  /* 0x0000000000017941 */ /* 0x000fea0003800000 */
.L_x_297:
[----:B------:R-:W2:Y:S01]  /*8c40*/  LDL.64 R10, [R1] ;  /* 0x00000000010a7983 */ /* 0x000ea20000100a00 */
[----:B------:R-:W-:Y:S01]  /*8c50*/  LOP3.LUT P4, RZ, R8, 0xff, RZ, 0xc0, !PT ;  /* 0x000000ff08ff7812 */ /* 0x000fe2000788c0ff */
[----:B------:R-:W-:Y:S01]  /*8c60*/  VIADD R4, R7, UR40 ;  /* 0x0000002807047c36 */ /* 0x000fe20008000000 */
[----:B------:R-:W-:Y:S01]  /*8c70*/  ULDC.64 UR4, c[0x0][0x650] ;  /* 0x0001940000047ab9 */ /* 0x000fe20000000a00 */
[----:B------:R-:W-:Y:S01]  /*8c80*/  IMAD.U32 R7, RZ, RZ, UR40 ;  /* 0x00000028ff077e24 */ /* 0x000fe2000f8e00ff */
[----:B------:R-:W-:Y:S01]  /*8c90*/  UISETP.GE.U32.AND UP0, UPT, UR40, 0x5, UPT ;  /* 0x000000052800788c */ /* 0x000fe2000bf06070 */
[----:B------:R-:W-:Y:S01]  /*8ca0*/  BSSY B1, `(.L_x_303) ;  /* 0x000006f000017945 */ /* 0x000fe20003800000 */
[----:B------:R-:W-:Y:S01]  /*8cb0*/  ISETP.GT.U32.AND P1, PT, R4, 0x4, PT ;  /* 0x000000040400780c */ /* 0x000fe20003f24070 */
[----:B------:R-:W-:Y:S01]  /*8cc0*/  IMAD.MOV.U32 R19, RZ, RZ, -0x1 ;  /* 0xffffffffff137424 */ /* 0x000fe200078e00ff */
[----:B------:R-:W-:Y:S01]  /*8cd0*/  PRMT R8, RZ, 0x7610, R8 ;  /* 0x00007610ff087816 */ /* 0x000fe20000000008 */
[----:B------:R-:W-:Y:S01]  /*8ce0*/  IMAD.MOV.U32 R22, RZ, RZ, -0x1 ;  /* 0xffffffffff167424 */ /* 0x000fe200078e00ff */
[----:B------:R-:W-:-:S02]  /*8cf0*/  ISETP.LT.U32.AND P1, PT, R7, 0x5, P1 ;  /* 0x000000050700780c */ /* 0x000fc40000f21070 */
[----:B------:R-:W-:Y:S01]  /*8d00*/  PLOP3.LUT P3, PT, PT, PT, UP0, 0x80, 0x0 ;  /* 0x000000000000781c */ /* 0x000fe20003f6f008 */
[----:B------:R-:W0:Y:S01]  /*8d10*/  @P4 S2R R3, SR_CgaCtaId ;  /* 0x0000000000034919 */ /* 0x000e220000008800 */
[----:B------:R-:W-:-:S04]  /*8d20*/  @P4 MOV R2, 0x400 ;  /* 0x0000040000024802 */ /* 0x000fc80000000f00 */
[----:B0-----:R-:W-:Y:S01]  /*8d30*/  @P4 LEA R5, R3, R2, 0x18 ;  /* 0x0000000203054211 */ /* 0x001fe200078ec0ff */
[----:B------:R-:W-:-:S03]  /*8d40*/  IMAD.WIDE.U32 R2, R4, -0x33333333, RZ ;  /* 0xcccccccd04027825 */ /* 0x000fc600078e00ff */
[----:B------:R0:W-:Y:S01]  /*8d50*/  @P4 SYNCS.ARRIVE.TRANS64.A1T0 RZ, [R5+URZ+0x88], RZ ;  /* 0x000088ff05ff49a7 */ /* 0x0001e2000810003f */
[----:B------:R-:W-:Y:S01]  /*8d60*/  IMAD.MOV.U32 R2, RZ, RZ, -0x1 ;  /* 0xffffffffff027424 */ /* 0x000fe200078e00ff */
[----:B0-----:R-:W-:Y:S02]  /*8d70*/  SHF.R.U32.HI R5, RZ, 0x2, R3 ;  /* 0x00000002ff057819 */ /* 0x001fe40000011603 */
[----:B------:R-:W-:-:S03]  /*8d80*/  SEL R3, RZ, 0x1, !P1 ;  /* 0x00000001ff037807 */ /* 0x000fc60004800000 */
[----:B------:R-:W-:Y:S01]  /*8d90*/  IMAD R7, R5, -0x5, R4 ;  /* 0xfffffffb05077824 */ /* 0x000fe200078e0204 */
[----:B------:R-:W-:Y:S02]  /*8da0*/  LOP3.LUT R0, R0, R3, RZ, 0x3c, !PT ;  /* 0x0000000300007212 */ /* 0x000fe400078e3cff */
[----:B------:R-:W-:Y:S02]  /*8db0*/  PRMT R3, RZ, 0x7610, R3 ;  /* 0x00007610ff037816 */ /* 0x000fe40000000003 */
[----:B------:R-:W-:Y:S02]  /*8dc0*/  @P3 LOP3.LUT R0, R0, 0x1, R5, 0x78, !PT ;  /* 0x0000000100003812 */ /* 0x000fe400078e7805 */
[----:B--2---:R-:W-:-:S04]  /*8dd0*/  IADD3 R18, P4, R18, R10, RZ ;  /* 0x0000000a12127210 */ /* 0x004fc80007f9e0ff */
[----:B------:R-:W-:Y:S01]  /*8de0*/  ISETP.GE.U32.AND P1, PT, R18, UR4, PT ;  /* 0x0000000412007c0c */ /* 0x000fe2000bf26070 */
[----:B------:R-:W-:-:S05]  /*8df0*/  IMAD.X R17, R17, 0x1, R23, P4 ;  /* 0x0000000111117824 */ /* 0x000fca00020e0617 */
[----:B------:R-:W-:-:S13]  /*8e00*/  ISETP.GE.U32.AND.EX P1, PT, R17, UR5, PT, P1 ;  /* 0x0000000511007c0c */ /* 0x000fda000bf26110 */
[----:B------:R-:W-:Y:S05]  /*8e10*/  @P1 BRA `(.L_x_304) ;  /* 0x00000004005c1947 */ /* 0x000fea0003800000 */
[----:B------:R-:W0:Y:S01]  /*8e20*/  S2R R11, SR_CTAID.X ;  /* 0x00000000000b7919 */ /* 0x000e220000002500 */
[----:B------:R-:W-:Y:S01]  /*8e30*/  ULDC.64 UR4, c[0x0][0x628] ;  /* 0x00018a0000047ab9 */ /* 0x000fe20000000a00 */
[----:B------:R-:W1:Y:S01]  /*8e40*/  LDC R12, c[0x0][0x144] ;  /* 0x00005100ff0c7b82 */ /* 0x000e620000000800 */
[----:B------:R-:W-:Y:S01]  /*8e50*/  ISETP.NE.U32.AND P1, PT, RZ, UR4, PT ;  /* 0x00000004ff007c0c */ /* 0x000fe2000bf25070 */
[----:B------:R-:W2:Y:S01]  /*8e60*/  S2R R9, SR_CTAID.Y ;  /* 0x0000000000097919 */ /* 0x000ea20000002600 */
[----:B------:R-:W-:Y:S01]  /*8e70*/  ULDC UR6, c[0x0][0x150] ;  /* 0x0000540000067ab9 */ /* 0x000fe20000000800 */
[----:B------:R-:W-:Y:S01]  /*8e80*/  ULDC UR7, c[0x0][0x630] ;  /* 0x00018c0000077ab9 */ /* 0x000fe20000000800 */
[----:B------:R-:W-:Y:S01]  /*8e90*/  ISETP.NE.AND.EX P1, PT, RZ, UR5, PT, P1 ;  /* 0x00000005ff007c0c */ /* 0x000fe2000bf25310 */
[----:B------:R-:W-:Y:S01]  /*8ea0*/  IMAD.MOV.U32 R2, RZ, RZ, R18 ;  /* 0x000000ffff027224 */ /* 0x000fe200078e0012 */
[----:B0-----:R-:W-:-:S05]  /*8eb0*/  I2FP.F32.U32 R3, R11 ;  /* 0x0000000b00037245 */ /* 0x001fca0000201000 */
[----:B------:R-:W-:Y:S01]  /*8ec0*/  FMUL R14, R3, UR6 ;  /* 0x00000006030e7c20 */ /* 0x000fe20008400000 */
[----:B------:R-:W-:-:S05]  /*8ed0*/  IMAD.MOV.U32 R3, RZ, RZ, R17 ;  /* 0x000000ffff037224 */ /* 0x000fca00078e0011 */
[----:B--2---:R-:W-:Y:S05]  /*8ee0*/  @!P1 BRA `(.L_x_305) ;  /* 0x0000000000289947 */ /* 0x004fea0003800000 */
[----:B------:R-:W-:Y:S02]  /*8ef0*/  ULDC UR6, c[0x0][0x634] ;  /* 0x00018d0000067ab9 */ /* 0x000fe40000000800 */
[----:B------:R-:W-:-:S05]  /*8f00*/  IADD3 R3, P1, R18, UR6, RZ ;  /* 0x0000000612037c10 */ /* 0x000fca000ff3e0ff */
[----:B------:R-:W-:-:S04]  /*8f10*/  IMAD.X R13, RZ, RZ, R17, P1 ;  /* 0x000000ffff0d7224 */ /* 0x000fc800008e0611 */
[----:B------:R-:W-:-:S04]  /*8f20*/  IMAD.WIDE.U32 R4, R13, UR4, RZ ;  /* 0x000000040d047c25 */ /* 0x000fc8000f8e00ff */
[----:B------:R-:W-:-:S04]  /*8f30*/  IMAD.WIDE.U32 R4, P1, R3, UR5, R4 ;  /* 0x0000000503047c25 */ /* 0x000fc8000f820004 */
[----:B------:R-:W-:-:S04]  /*8f40*/  IMAD.WIDE.U32 R2, R3, UR4, RZ ;  /* 0x0000000403027c25 */ /* 0x000fc8000f8e00ff */
[----:B------:R-:W-:Y:S01]  /*8f50*/  IMAD.MOV.U32 R2, RZ, RZ, R5 ;  /* 0x000000ffff027224 */ /* 0x000fe200078e0005 */
[----:B------:R-:W-:Y:S01]  /*8f60*/  IADD3 RZ, P3, R3, R4, RZ ;  /* 0x0000000403ff7210 */ /* 0x000fe20007f7e0ff */
[----:B------:R-:W-:-:S04]  /*8f70*/  IMAD.X R3, RZ, RZ, RZ, P1 ;  /* 0x000000ffff037224 */ /* 0x000fc800008e06ff */
[----:B------:R-:W-:-:S08]  /*8f80*/  IMAD.WIDE.U32.X R2, R13, UR5, R2, P3 ;  /* 0x000000050d027c25 */ /* 0x000fd000098e0402 */
.L_x_305:
[--C-:B------:R-:W-:Y:S01]  /*8f90*/  SHF.R.U64 R10, R2, UR7, R3.reuse ;  /* 0x00000007020a7c19 */ /* 0x100fe20008001203 */
[----:B------:R-:W0:Y:S01]  /*8fa0*/  F2I.U32.TRUNC.NTZ R14, R14 ;  /* 0x0000000e000e7305 */ /* 0x000e22000020f000 */
[----:B------:R-:W-:Y:S01]  /*8fb0*/  SHF.R.U32.HI R2, RZ, UR7, R3 ;  /* 0x00000007ff027c19 */ /* 0x000fe20008011603 */
[----:B------:R-:W-:Y:S01]  /*8fc0*/  ULDC.64 UR4, c[0x0][0x620] ;  /* 0x0001880000047ab9 */ /* 0x000fe20000000a00 */
[----:B------:R-:W-:Y:S01]  /*8fd0*/  IADD3 R5, P1, RZ, -R10, RZ ;  /* 0x8000000aff057210 */ /* 0x000fe20007f3e0ff */
[----:B------:R-:W-:Y:S01]  /*8fe0*/  IMAD.MOV.U32 R3, RZ, RZ, R17 ;  /* 0x000000ffff037224 */ /* 0x000fe200078e0011 */
[----:B------:R-:W-:-:S03]  /*8ff0*/  ULDC.64 UR6, c[0x0][0x640] ;  /* 0x0001900000067ab9 */ /* 0x000fc60000000a00 */
[----:B------:R-:W-:Y:S01]  /*9000*/  IMAD.X R2, RZ, RZ, ~R2, P1 ;  /* 0x000000ffff027224 */ /* 0x000fe200008e0e02 */
[----:B------:R-:W-:-:S03]  /*9010*/  ISETP.NE.U32.AND P1, PT, RZ, UR6, PT ;  /* 0x00000006ff007c0c */ /* 0x000fc6000bf25070 */
[----:B------:R-:W-:Y:S01]  /*9020*/  IMAD R4, R2, UR4, RZ ;  /* 0x0000000402047c24 */ /* 0x000fe2000f8e02ff */
[----:B------:R-:W-:Y:S01]  /*9030*/  ISETP.NE.AND.EX P1, PT, RZ, UR7, PT, P1 ;  /* 0x00000007ff007c0c */ /* 0x000fe2000bf25310 */
[----:B------:R-:W-:-:S04]  /*9040*/  IMAD.MOV.U32 R2, RZ, RZ, R18 ;  /* 0x000000ffff027224 */ /* 0x000fc800078e0012 */
[----:B------:R-:W-:Y:S01]  /*9050*/  IMAD.WIDE.U32 R2, R5, UR4, R2 ;  /* 0x0000000405027c25 */ /* 0x000fe2000f8e0002 */
[----:B------:R-:W-:-:S03]  /*9060*/  ULDC UR4, c[0x0][0x618] ;  /* 0x0001860000047ab9 */ /* 0x000fc60000000800 */
[----:B------:R-:W-:Y:S01]  /*9070*/  IMAD R5, R5, UR5, R4 ;  /* 0x0000000505057c24 */ /* 0x000fe2000f8e0204 */
[----:B------:R-:W-:Y:S01]  /*9080*/  ULDC UR5, c[0x0][0x154] ;  /* 0x0000550000057ab9 */ /* 0x000fe20000000800 */
[----:B0-----:R-:W-:Y:S02]  /*9090*/  IMAD.MOV R4, RZ, RZ, -R14 ;  /* 0x000000ffff047224 */ /* 0x001fe400078e0a0e */
[----:B------:R-:W0:Y:S01]  /*90a0*/  LDC R14, c[0x0][0x148] ;  /* 0x00005200ff0e7b82 */ /* 0x000e220000000800 */
[----:B------:R-:W-:Y:S02]  /*90b0*/  IMAD.IADD R3, R3, 0x1, R5 ;  /* 0x0000000103037824 */ /* 0x000fe400078e0205 */
[----:B-1----:R-:W-:Y:S01]  /*90c0*/  IMAD R11, R12, R4, R11 ;  /* 0x000000040c0b7224 */ /* 0x002fe200078e020b */
[----:B------:R-:W-:Y:S02]  /*90d0*/  I2FP.F32.U32 R4, R9 ;  /* 0x0000000900047245 */ /* 0x000fe40000201000 */
[----:B------:R-:W-:-:S02]  /*90e0*/  SHF.R.U64 R12, R2, UR4, R3 ;  /* 0x00000004020c7c19 */ /* 0x000fc40008001203 */
[----:B------:R-:W-:Y:S01]  /*90f0*/  SHF.R.U32.HI R3, RZ, UR4, R3 ;  /* 0x00000004ff037c19 */ /* 0x000fe20008011603 */
[----:B------:R-:W-:Y:S01]  /*9100*/  FMUL R4, R4, UR5 ;  /* 0x0000000504047c20 */ /* 0x000fe20008400000 */
[----:B------:R-:W-:Y:S02]  /*9110*/  ULDC UR4, c[0x0][0x608] ;  /* 0x0001820000047ab9 */ /* 0x000fe40000000800 */
[--C-:B------:R-:W-:Y:S01]  /*9120*/  SHF.R.U64 R15, R12, UR4, R3.reuse ;  /* 0x000000040c0f7c19 */ /* 0x100fe20008001203 */
[----:B------:R1:W2:Y:S01]  /*9130*/  F2I.U32.TRUNC.NTZ R20, R4 ;  /* 0x0000000400147305 */ /* 0x0002a2000020f000 */
[----:B------:R-:W-:Y:S01]  /*9140*/  SHF.R.U32.HI R2, RZ, UR4, R3 ;  /* 0x00000004ff027c19 */ /* 0x000fe20008011603 */
[----:B------:R-:W-:-:S03]  /*9150*/  ULDC UR4, c[0x0][0x658] ;  /* 0x0001960000047ab9 */ /* 0x000fc60000000800 */
[--C-:B------:R-:W-:Y:S02]  /*9160*/  SHF.R.U64 R13, R15, UR4, R2.reuse ;  /* 0x000000040f0d7c19 */ /* 0x100fe40008001202 */
[----:B------:R-:W-:-:S03]  /*9170*/  SHF.R.U32.HI R19, RZ, UR4, R2 ;  /* 0x00000004ff137c19 */ /* 0x000fc60008011602 */
[----:B------:R-:W-:Y:S02]  /*9180*/  IMAD.MOV.U32 R2, RZ, RZ, R13 ;  /* 0x000000ffff027224 */ /* 0x000fe400078e000d */
[----:B------:R-:W-:Y:S01]  /*9190*/  IMAD.MOV.U32 R3, RZ, RZ, R19 ;  /* 0x000000ffff037224 */ /* 0x000fe200078e0013 */
[----:B-1----:R-:W-:Y:S06]  /*91a0*/  @!P1 BRA `(.L_x_306) ;  /* 0x0000000000289947 */ /* 0x002fec0003800000 */
        /* <DEDUP_REMOVED lines=10> */
.L_x_306:
[----:B------:R-:W1:Y:S01]  /*9250*/  LDC R4, c[0x0][0x65c] ;  /* 0x00019700ff047b82 */ /* 0x000e620000000800 */
[----:B------:R-:W-:Y:S01]  /*9260*/  ULDC UR4, c[0x0][0x648] ;  /* 0x0001920000047ab9 */ /* 0x000fe20000000800 */
[----:B------:R-:W-:Y:S01]  /*9270*/  LOP3.LUT R15, R15, UR16, RZ, 0xc0, !PT ;  /* 0x000000100f0f7c12 */ /* 0x000fe2000f8ec0ff */
[----:B--2---:R-:W-:Y:S01]  /*9280*/  IMAD.MOV R20, RZ, RZ, -R20 ;  /* 0x000000ffff147224 */ /* 0x004fe200078e0a14 */
[----:B------:R-:W-:Y:S01]  /*9290*/  SHF.R.U64 R2, R2, UR4, R3 ;  /* 0x0000000402027c19 */ /* 0x000fe20008001203 */
[----:B------:R-:W-:Y:S01]  /*92a0*/  ULDC UR4, c[0x0][0x638] ;  /* 0x00018e0000047ab9 */ /* 0x000fe20000000800 */
[----:B------:R-:W-:Y:S01]  /*92b0*/  LOP3.LUT R12, R12, UR15, RZ, 0xc0, !PT ;  /* 0x0000000f0c0c7c12 */ /* 0x000fe2000f8ec0ff */
[----:B------:R-:W-:Y:S01]  /*92c0*/  ULDC UR5, c[0x0][0x610] ;  /* 0x0001840000057ab9 */ /* 0x000fe20000000800 */
[----:B------:R-:W-:Y:S01]  /*92d0*/  IMAD.MOV.U32 R3, RZ, RZ, 0x1 ;  /* 0x00000001ff037424 */ /* 0x000fe200078e00ff */
[----:B-1----:R-:W-:Y:S01]  /*92e0*/  ISETP.NE.AND P1, PT, R4, 0x1, PT ;  /* 0x000000010400780c */ /* 0x002fe20003f25270 */
[----:B------:R-:W-:-:S02]  /*92f0*/  IMAD.MOV R4, RZ, RZ, -R2 ;  /* 0x000000ffff047224 */ /* 0x000fc400078e0a02 */
[----:B------:R-:W-:Y:S02]  /*9300*/  IMAD R2, R2, UR17, R15 ;  /* 0x0000001102027c24 */ /* 0x000fe4000f8e020f */
[----:B------:R-:W-:Y:S01]  /*9310*/  IMAD R13, R4, UR4, R13 ;  /* 0x00000004040d7c24 */ /* 0x000fe2000f8e020d */
[----:B------:R-:W-:-:S07]  /*9320*/  ULDC UR4, c[0x0][0x600] ;  /* 0x0001800000047ab9 */ /* 0x000fce0000000800 */
[----:B0-----:R-:W-:-:S04]  /*9330*/  @P1 IMAD R11, R14, R20, R9 ;  /* 0x000000140e0b1224 */ /* 0x001fc800078e0209 */
[----:B------:R-:W-:Y:S02]  /*9340*/  IMAD R11, R2, UR5, R11 ;  /* 0x00000005020b7c24 */ /* 0x000fe4000f8e020b */
[----:B------:R-:W-:-:S05]  /*9350*/  IMAD R2, R13, UR4, R12 ;  /* 0x000000040d027c24 */ /* 0x000fca000f8e020c */
[----:B------:R-:W-:Y:S02]  /*9360*/  SEL R22, R2, R11, !P1 ;  /* 0x0000000b02167207 */ /* 0x000fe40004800000 */
[----:B------:R-:W-:Y:S01]  /*9370*/  SEL R19, R11, R2, !P1 ;  /* 0x000000020b137207 */ /* 0x000fe20004800000 */
[----:B------:R-:W-:-:S07]  /*9380*/  IMAD.MOV.U32 R2, RZ, RZ, R10 ;  /* 0x000000ffff027224 */ /* 0x000fce00078e000a */
.L_x_304:
[----:B------:R-:W-:Y:S05]  /*9390*/  BSYNC B1 ;  /* 0x0000000000017941 */ /* 0x000fea0003800000 */
.L_x_303:
[----:B------:R-:W-:-:S13]  /*93a0*/  LOP3.LUT P1, RZ, R3, 0xff, RZ, 0xc0, !PT ;  /* 0x000000ff03ff7812 */ /* 0x000fda000782c0ff */
[----:B------:R-:W-:Y:S05]  /*93b0*/  @P1 BRA `(.L_x_307) ;  /* 0xfffffff400301947 */ /* 0x000fea000383ffff */
[----:B------:R-:W-:Y:S05]  /*93c0*/  BSYNC B0 ;  /* 0x0000000000007941 */ /* 0x000fea0003800000 */
.L_x_295:
[----:B------:R-:W-:-:S03]  /*93d0*/  UMOV UR4, 0xffffffff ;  /* 0xffffffff00047882 */ /* 0x000fc60000000000 */
[----:B------:R-:W-:Y:S05]  /*93e0*/  BRA.DIV UR4, `(.L_x_308) ;  /* 0x0000000604647947 */ /* 0x000fea000b800000 */
[----:B------:R-:W-:-:S13]  /*93f0*/  ELECT P6, URZ, PT ;  /* 0x00000000003f782f */ /* 0x000fda00038c0000 */
.L_x_325:
[----:B------:R-:W-:Y:S04]  /*9400*/  BSSY B0, `(.L_x_309) ;  /* 0x0000034000007945 */ /* 0x000fe80003800000 */
[----:B------:R-:W-:Y:S05]  /*9410*/  @!P6 BRA `(.L_x_310) ;  /* 0x0000000000c8e947 */ /* 0x000fea0003800000 */
[----:B------:R-:W-:-:S04]  /*9420*/  LOP3.LUT R16, R16, 0x2, RZ, 0xfc, !PT ;  /* 0x0000000210107812 */ /* 0x000fc800078efcff */
[----:B------:R-:W-:-:S13]  /*9430*/  ISETP.NE.AND P0, PT, R16, 0x3, PT ;  /* 0x000000031000780c */ /* 0x000fda0003f05270 */
[----:B------:R-:W-:Y:S05]  /*9440*/  @!P0 BRA `(.L_x_311) ;  /* 0x0000000000048947 */ /* 0x000fea0003800000 */
[----:B------:R-:W-:Y:S01]  /*9450*/  BPT.TRAP 0x1 ;  /* 0x000000040000795c */ /* 0x000fe20000300000 */
.L_x_311:
[----:B------:R-:W0:Y:S01]  /*9460*/  S2R R3, SR_CgaCtaId ;  /* 0x0000000000037919 */ /* 0x000e220000008800 */
[----:B------:R-:W-:Y:S02]  /*9470*/  MOV R2, 0x400 ;  /* 0x0000040000027802 */ /* 0x000fe40000000f00 */
[----:B------:R-:W-:Y:S02]  /*9480*/  SHF.L.U32 R4, R0, 0x1f, RZ ;  /* 0x0000001f00047819 */ /* 0x000fe400000006ff */
[----:B0-----:R-:W-:-:S05]  /*9490*/  LEA R2, R3, R2, 0x18 ;  /* 0x0000000203027211 */ /* 0x001fca00078ec0ff */
[----:B------:R-:W-:-:S04]  /*94a0*/  VIADD R2, R2, 0x28 ;  /* 0x0000002802027836 */ /* 0x000fc80000000000 */
[C---:B------:R-:W-:Y:S02]  /*94b0*/  IMAD R9, R7.reuse, 0x8, R2 ;  /* 0x0000000807097824 */ /* 0x040fe400078e0202 */
[----:B------:R-:W-:Y:S02]  /*94c0*/  VIADD R7, R7, 0x1 ;  /* 0x0000000107077836 */ /* 0x000fe40000000000 */
[----:B------:R-:W0:Y:S03]  /*94d0*/  SYNCS.PHASECHK.TRANS64.TRYWAIT P0, [R9+URZ], R4 ;  /* 0x00000004090075a7 */ /* 0x000e26000800017f */
[----:B------:R-:W-:-:S04]  /*94e0*/  ISETP.NE.AND P1, PT, R7, 0x5, PT ;  /* 0x000000050700780c */ /* 0x000fc80003f25270 */
[----:B------:R-:W-:Y:S02]  /*94f0*/  SEL R3, RZ, 0x1, P1 ;  /* 0x00000001ff037807 */ /* 0x000fe40000800000 */
[----:B------:R-:W-:Y:S02]  /*9500*/  SEL R7, R7, RZ, P1 ;  /* 0x000000ff07077207 */ /* 0x000fe40000800000 */
[----:B------:R-:W-:-:S03]  /*9510*/  LOP3.LUT R6, R0, R3, RZ, 0x3c, !PT ;  /* 0x0000000300067212 */ /* 0x000fc600078e3cff */
[----:B------:R-:W-:Y:S01]  /*9520*/  IMAD R8, R7, 0x8, R2 ;  /* 0x0000000807087824 */ /* 0x000fe200078e0202 */
[----:B------:R-:W-:Y:S01]  /*9530*/  SHF.L.U32 R5, R6, 0x1f, RZ ;  /* 0x0000001f06057819 */ /* 0x000fe200000006ff */
[----:B0-----:R-:W-:Y:S06]  /*9540*/  @!P0 BRA `(.L_x_312) ;  /* 0x00000004002c8947 */ /* 0x001fec0003800000 */
.L_x_326:
[----:B------:R-:W1:Y:S01]  /*9550*/  SYNCS.PHASECHK.TRANS64.TRYWAIT P0, [R8+URZ], R5 ;  /* 0x00000005080075a7 */ /* 0x000e62000800017f */
[----:B------:R-:W-:-:S05]  /*9560*/  VIADD R0, R7, 0x1 ;  /* 0x0000000107007836 */ /* 0x000fca0000000000 */
[----:B------:R-:W-:-:S04]  /*9570*/  ISETP.NE.AND P1, PT, R0, 0x5, PT ;  /* 0x000000050000780c */ /* 0x000fc80003f25270 */
[----:B------:R-:W-:Y:S02]  /*9580*/  SEL R3, RZ, 0x1, P1 ;  /* 0x00000001ff037807 */ /* 0x000fe40000800000 */
[----:B------:R-:W-:Y:S02]  /*9590*/  SEL R7, R0, RZ, P1 ;  /* 0x000000ff00077207 */ /* 0x000fe40000800000 */
[----:B------:R-:W-:-:S03]  /*95a0*/  LOP3.LUT R6, R6, R3, RZ, 0x3c, !PT ;  /* 0x0000000306067212 */ /* 0x000fc600078e3cff */
[----:B0-----:R-:W-:Y:S01]  /*95b0*/  IMAD R9, R7, 0x8, R2 ;  /* 0x0000000807097824 */ /* 0x001fe200078e0202 */
[----:B------:R-:W-:Y:S01]  /*95c0*/  SHF.L.U32 R4, R6, 0x1f, RZ ;  /* 0x0000001f06047819 */ /* 0x000fe200000006ff */
[----:B-1----:R-:W-:Y:S06]  /*95d0*/  @!P0 BRA `(.L_x_313) ;  /* 0x00000004001c8947 */ /* 0x002fec0003800000 */
.L_x_327:
[----:B------:R-:W1:Y:S01]  /*95e0*/  SYNCS.PHASECHK.TRANS64.TRYWAIT P0, [R9+URZ], R4 ;  /* 0x00000004090075a7 */ /* 0x000e62000800017f */
[----:B------:R-:W-:-:S05]  /*95f0*/  VIADD R0, R7, 0x1 ;  /* 0x0000000107007836 */ /* 0x000fca0000000000 */
[----:B------:R-:W-:-:S04]  /*9600*/  ISETP.NE.AND P1, PT, R0, 0x5, PT ;  /* 0x000000050000780c */ /* 0x000fc80003f25270 */
[----:B------:R-:W-:Y:S02]  /*9610*/  SEL R3, RZ, 0x1, P1 ;  /* 0x00000001ff037807 */ /* 0x000fe40000800000 */
[----:B------:R-:W-:Y:S02]  /*9620*/  SEL R7, R0, RZ, P1 ;  /* 0x000000ff00077207 */ /* 0x000fe40000800000 */
[----:B------:R-:W-:-:S03]  /*9630*/  LOP3.LUT R11, R6, R3, RZ, 0x3c, !PT ;  /* 0x00000003060b7212 */ /* 0x000fc600078e3cff */
[----:B------:R-:W-:Y:S01]  /*9640*/  IMAD R6, R7, 0x8, R2 ;  /* 0x0000000807067824 */ /* 0x000fe200078e0202 */
[----:B0-----:R-:W-:Y:S01]  /*9650*/  SHF.L.U32 R5, R11, 0x1f, RZ ;  /* 0x0000001f0b057819 */ /* 0x001fe200000006ff */
[----:B-1----:R-:W-:Y:S06]  /*9660*/  @!P0 BRA `(.L_x_314) ;  /* 0x00000004000c8947 */ /* 0x002fec0003800000 */
.L_x_328:
[----:B------:R-:W1:Y:S01]  /*9670*/  SYNCS.PHASECHK.TRANS64.TRYWAIT P0, [R6+URZ], R5 ;  /* 0x00000005060075a7 */ /* 0x000e62000800017f */
[----:B------:R-:W-:-:S05]  /*9680*/  VIADD R0, R7, 0x1 ;  /* 0x0000000107007836 */ /* 0x000fca0000000000 */
[----:B------:R-:W-:-:S04]  /*9690*/  ISETP.NE.AND P1, PT, R0, 0x5, PT ;  /* 0x000000050000780c */ /* 0x000fc80003f25270 */
[----:B0-----:R-:W-:Y:S02]  /*96a0*/  SEL R4, RZ, 0x1, P1 ;  /* 0x00000001ff047807 */ /* 0x001fe40000800000 */
[----:B------:R-:W-:Y:S02]  /*96b0*/  SEL R3, R0, RZ, P1 ;  /* 0x000000ff00037207 */ /* 0x000fe40000800000 */
[----:B------:R-:W-:Y:S01]  /*96c0*/  LOP3.LUT R0, R11, R4, RZ, 0x3c, !PT ;  /* 0x000000040b007212 */ /* 0x000fe200078e3cff */
[----:B-1----:R-:W-:Y:S06]  /*96d0*/  @!P0 BRA `(.L_x_315) ;  /* 0x0000000400048947 */ /* 0x002fec0003800000 */
.L_x_329:
[----:B------:R-:W-:Y:S01]  /*96e0*/  IMAD R3, R3, 0x8, R2 ;  /* 0x0000000803037824 */ /* 0x000fe200078e0202 */
[----:B------:R-:W-:-:S07]  /*96f0*/  SHF.L.U32 R0, R0, 0x1f, RZ ;  /* 0x0000001f00007819 */ /* 0x000fce00000006ff */
.L_x_316:
[----:B-1----:R1:W2:Y:S02]  /*9700*/  SYNCS.PHASECHK.TRANS64.TRYWAIT P0, [R3+URZ], R0 ;  /* 0x00000000030075a7 */ /* 0x0022a4000800017f */
[----:B--2---:R-:W-:Y:S05]  /*9710*/  @!P0 NANOSLEEP.SYNCS 0x989680 ;  /* 0x009896800000895d */ /* 0x004fea0003900000 */
[----:B------:R-:W2:Y:S02]  /*9720*/  @!P0 SYNCS.PHASECHK.TRANS64 P0, [R3+URZ], R0 ;  /* 0x00000000030085a7 */ /* 0x000ea4000800007f */
[----:B--2---:R-:W-:Y:S05]  /*9730*/  @!P0 BRA `(.L_x_316) ;  /* 0xfffffffc00f08947 */ /* 0x004fea000383ffff */
.L_x_310:
[----:B------:R-:W-:Y:S05]  /*9740*/  BSYNC B0 ;  /* 0x0000000000007941 */ /* 0x000fea0003800000 */
.L_x_309:
[----:B------:R-:W-:Y:S05]  /*9750*/  EXIT ;  /* 0x000000000000794d */ /* 0x000fea0003800000 */
.L_x_15:
[----:B-1----:R1:W2:Y:S02]  /*9760*/  SYNCS.PHASECHK.TRANS64.TRYWAIT P0, [R157+URZ], R0 ;  /* 0x000000009d0075a7 */ /* 0x0022a4000800017f */
[----:B--2---:R-:W-:Y:S05]  /*9770*/  @!P0 NANOSLEEP.SYNCS 0x989680 ;  /* 0x009896800000895d */ /* 0x004fea0003900000 */
[----:B------:R-:W2:Y:S02]  /*9780*/  @!P0 SYNCS.PHASECHK.TRANS64 P0, [R157+URZ], R0 ;  /* 0x000000009d0085a7 */ /* 0x000ea4000800007f */
[----:B--2---:R-:W-:Y:S05]  /*9790*/  @!P0 BRA `(.L_x_15) ;  /* 0xfffffffc00f08947 */ /* 0x004fea000383ffff */
[----:B------:R-:W-:Y:S05]  /*97a0*/  BRA `(.L_x_317) ;  /* 0xffffff7c00387947 */ /* 0x000fea000383ffff */
.L_x_20:
[----:B--2---:R2:W3:Y:S02]  /*97b0*/  SYNCS.PHASECHK.TRANS64.TRYWAIT P1, [R3+URZ], R0 ;  /* 0x00000000030075a7 */ /* 0x0044e4000802017f */
[----:B---3--:R-:W-:Y:S05]  /*97c0*/  @!P1 NANOSLEEP.SYNCS 0x989680 ;  /* 0x009896800000995d */ /* 0x008fea0003900000 */
[----:B------:R-:W3:Y:S02]  /*97d0*/  @!P1 SYNCS.PHASECHK.TRANS64 P1, [R3+URZ], R0 ;  /* 0x00000000030095a7 */ /* 0x000ee4000802007f */
[----:B---3--:R-:W-:Y:S05]  /*97e0*/  @!P1 BRA `(.L_x_20) ;  /* 0xfffffffc00f09947 */ /* 0x008fea000383ffff */
[----:B------:R-:W-:Y:S05]  /*97f0*/  BRA `(.L_x_19) ;  /* 0xffffff7c00a87947 */ /* 0x000fea000383ffff */
.L_x_25:
[----:B--2---:R-:W-:-:S04]  /*9800*/  IMAD.U32 R4, RZ, RZ, UR4 ;  /* 0x00000004ff047e24 */ /* 0x004fc8000f8e00ff */
[----:B------:R2:W3:Y:S03]  /*9810*/  SYNCS.PHASECHK.TRANS64.TRYWAIT P1, [R4+URZ], R3 ;  /* 0x00000003040075a7 */ /* 0x0004e6000802017f */
[----:B---3--:R-:W-:Y:S05]  /*9820*/  @!P1 NANOSLEEP.SYNCS 0x989680 ;  /* 0x009896800000995d */ /* 0x008fea0003900000 */
[----:B------:R-:W3:Y:S02]  /*9830*/  @!P1 SYNCS.PHASECHK.TRANS64 P1, [R4+URZ], R3 ;  /* 0x00000003040095a7 */ /* 0x000ee4000802007f */
[----:B---3--:R-:W-:Y:S05]  /*9840*/  @!P1 BRA `(.L_x_25) ;  /* 0xfffffffc00ec9947 */ /* 0x008fea000383ffff */
[----:B------:R-:W-:Y:S05]  /*9850*/  BRA `(.L_x_24) ;  /* 0xffffff80001c7947 */ /* 0x000fea000383ffff */
.L_x_31:
[----:B-1----:R1:W2:Y:S02]  /*9860*/  SYNCS.PHASECHK.TRANS64.TRYWAIT P0, [R157+URZ+0x10], R0 ;  /* 0x000010009d0075a7 */ /* 0x0022a4000800017f */
[----:B--2---:R-:W-:Y:S05]  /*9870*/  @!P0 NANOSLEEP.SYNCS 0x989680 ;  /* 0x009896800000895d */ /* 0x004fea0003900000 */
[----:B------:R-:W2:Y:S02]  /*9880*/  @!P0 SYNCS.PHASECHK.TRANS64 P0, [R157+URZ+0x10], R0 ;  /* 0x000010009d0085a7 */ /* 0x000ea4000800007f */
[----:B--2---:R-:W-:Y:S05]  /*9890*/  @!P0 BRA `(.L_x_31) ;  /* 0xfffffffc00f08947 */ /* 0x004fea000383ffff */
[----:B------:R-:W-:Y:S05]  /*98a0*/  BRA `(.L_x_318) ;  /* 0xffffff8000f87947 */ /* 0x000fea000383ffff */
.L_x_296:
[----:B------:R-:W-:Y:S01]  /*98b0*/  BSSY B1, `(.L_x_319) ;  /* 0x0000006000017945 */ /* 0x000fe20003800000 */
[----:B------:R-:W-:-:S07]  /*98c0*/  IMAD.MOV.U32 R15, RZ, RZ, -0x1 ;  /* 0xffffffffff0f7424 */ /* 0x000fce00078e00ff */
[----:B-----5:R-:W-:Y:S05]  /*98d0*/  WARPSYNC.COLLECTIVE R15, `(.L_x_320) ;  /* 0x000000000f0c7348 */ /* 0x020fea0003c00000 */
[----:B------:R-:W-:Y:S02]  /*98e0*/  ELECT P6, UR62, PT ;  /* 0x00000000003e782f */ /* 0x000fe400038c0000 */
[----:B------:R-:W-:Y:S01]  /*98f0*/  MOV R14, UR62 ;  /* 0x0000003e000e7c02 */ /* 0x000fe20008000f00 */
[----:B-----5:R-:W-:Y:S10]  /*9900*/  ENDCOLLECTIVE ;  /* 0x000000000000791b */ /* 0x020ff40003800000 */
.L_x_320:
[----:B------:R-:W-:Y:S05]  /*9910*/  BSYNC B1 ;  /* 0x0000000000017941 */ /* 0x000fea0003800000 */
.L_x_319:
[----:B------:R-:W-:Y:S05]  /*9920*/  BRA `(.L_x_321) ;  /* 0xffffffec00e07947 */ /* 0x000fea000383ffff */
.L_x_299:
[----:B0-----:R0:W1:Y:S02]  /*9930*/  SYNCS.PHASECHK.TRANS64.TRYWAIT P1, [R10+URZ+0x28], R5 ;  /* 0x000028050a0075a7 */ /* 0x001064000802017f */
[----:B-1----:R-:W-:Y:S05]  /*9940*/  @!P1 NANOSLEEP.SYNCS 0x989680 ;  /* 0x009896800000995d */ /* 0x002fea0003900000 */
[----:B------:R-:W1:Y:S02]  /*9950*/  @!P1 SYNCS.PHASECHK.TRANS64 P1, [R10+URZ+0x28], R5 ;  /* 0x000028050a0095a7 */ /* 0x000e64000802007f */
[----:B-1----:R-:W-:Y:S05]  /*9960*/  @!P1 BRA `(.L_x_299) ;  /* 0xfffffffc00f09947 */ /* 0x002fea000383ffff */
[----:B------:R-:W-:Y:S05]  /*9970*/  BRA `(.L_x_322) ;  /* 0xfffffff000147947 */ /* 0x000fea000383ffff */
.L_x_308:
[----:B------:R-:W-:Y:S01]  /*9980*/  BSSY B0, `(.L_x_323) ;  /* 0x0000006000007945 */ /* 0x000fe20003800000 */
[----:B------:R-:W-:-:S07]  /*9990*/  IMAD.MOV.U32 R15, RZ, RZ, -0x1 ;  /* 0xffffffffff0f7424 */ /* 0x000fce00078e00ff */
[----:B-----5:R-:W-:Y:S05]  /*99a0*/  WARPSYNC.COLLECTIVE R15, `(.L_x_324) ;  /* 0x000000000f0c7348 */ /* 0x020fea0003c00000 */
[----:B------:R-:W-:Y:S02]  /*99b0*/  ELECT P6, UR62, PT ;  /* 0x00000000003e782f */ /* 0x000fe400038c0000 */
[----:B------:R-:W-:Y:S01]  /*99c0*/  MOV R14, UR62 ;  /* 0x0000003e000e7c02 */ /* 0x000fe20008000f00 */
[----:B-----5:R-:W-:Y:S10]  /*99d0*/  ENDCOLLECTIVE ;  /* 0x000000000000791b */ /* 0x020ff40003800000 */
.L_x_324:
[----:B------:R-:W-:Y:S05]  /*99e0*/  BSYNC B0 ;  /* 0x0000000000007941 */ /* 0x000fea0003800000 */
.L_x_323:
[----:B------:R-:W-:Y:S05]  /*99f0*/  BRA `(.L_x_325) ;  /* 0xfffffff800807947 */ /* 0x000fea000383ffff */
.L_x_312:
[----:B0-----:R0:W1:Y:S02]  /*9a00*/  SYNCS.PHASECHK.TRANS64.TRYWAIT P0, [R9+URZ], R4 ;  /* 0x00000004090075a7 */ /* 0x001064000800017f */
[----:B-1----:R-:W-:Y:S05]  /*9a10*/  @!P0 NANOSLEEP.SYNCS 0x989680 ;  /* 0x009896800000895d */ /* 0x002fea0003900000 */
[----:B------:R-:W1:Y:S02]  /*9a20*/  @!P0 SYNCS.PHASECHK.TRANS64 P0, [R9+URZ], R4 ;  /* 0x00000004090085a7 */ /* 0x000e64000800007f */
[----:B-1----:R-:W-:Y:S05]  /*9a30*/  @!P0 BRA `(.L_x_312) ;  /* 0xfffffffc00f08947 */ /* 0x002fea000383ffff */
[----:B------:R-:W-:Y:S05]  /*9a40*/  BRA `(.L_x_326) ;  /* 0xfffffff800c07947 */ /* 0x000fea000383ffff */
.L_x_313:
[----:B0-----:R0:W1:Y:S02]  /*9a50*/  SYNCS.PHASECHK.TRANS64.TRYWAIT P0, [R8+URZ], R5 ;  /* 0x00000005080075a7 */ /* 0x001064000800017f */
[----:B-1----:R-:W-:Y:S05]  /*9a60*/  @!P0 NANOSLEEP.SYNCS 0x989680 ;  /* 0x009896800000895d */ /* 0x002fea0003900000 */
[----:B------:R-:W1:Y:S02]  /*9a70*/  @!P0 SYNCS.PHASECHK.TRANS64 P0, [R8+URZ], R5 ;  /* 0x00000005080085a7 */ /* 0x000e64000800007f */
[----:B-1----:R-:W-:Y:S05]  /*9a80*/  @!P0 BRA `(.L_x_313) ;  /* 0xfffffffc00f08947 */ /* 0x002fea000383ffff */
[----:B------:R-:W-:Y:S05]  /*9a90*/  BRA `(.L_x_327) ;  /* 0xfffffff800d07947 */ /* 0x000fea000383ffff */
.L_x_314:
[----:B0-----:R0:W1:Y:S02]  /*9aa0*/  SYNCS.PHASECHK.TRANS64.TRYWAIT P0, [R9+URZ], R4 ;  /* 0x00000004090075a7 */ /* 0x001064000800017f */
[----:B-1----:R-:W-:Y:S05]  /*9ab0*/  @!P0 NANOSLEEP.SYNCS 0x989680 ;  /* 0x009896800000895d */ /* 0x002fea0003900000 */
[----:B------:R-:W1:Y:S02]  /*9ac0*/  @!P0 SYNCS.PHASECHK.TRANS64 P0, [R9+URZ], R4 ;  /* 0x00000004090085a7 */ /* 0x000e64000800007f */
[----:B-1----:R-:W-:Y:S05]  /*9ad0*/  @!P0 BRA `(.L_x_314) ;  /* 0xfffffffc00f08947 */ /* 0x002fea000383ffff */
[----:B------:R-:W-:Y:S05]  /*9ae0*/  BRA `(.L_x_328) ;  /* 0xfffffff800e07947 */ /* 0x000fea000383ffff */
.L_x_315:
[----:B0-----:R0:W1:Y:S02]  /*9af0*/  SYNCS.PHASECHK.TRANS64.TRYWAIT P0, [R6+URZ], R5 ;  /* 0x00000005060075a7 */ /* 0x001064000800017f */
[----:B-1----:R-:W-:Y:S05]  /*9b00*/  @!P0 NANOSLEEP.SYNCS 0x989680 ;  /* 0x009896800000895d */ /* 0x002fea0003900000 */
[----:B------:R-:W1:Y:S02]  /*9b10*/  @!P0 SYNCS.PHASECHK.TRANS64 P0, [R6+URZ], R5 ;  /* 0x00000005060085a7 */ /* 0x000e64000800007f */
[----:B-1----:R-:W-:Y:S05]  /*9b20*/  @!P0 BRA `(.L_x_315) ;  /* 0xfffffffc00f08947 */ /* 0x002fea000383ffff */
[----:B------:R-:W-:Y:S05]  /*9b30*/  BRA `(.L_x_329) ;  /* 0xfffffff800e87947 */ /* 0x000fea000383ffff */
.L_x_330:
[----:B------:R-:W-:-:S00]  /*9b40*/  BRA `(.L_x_330) ;  /* 0xfffffffc00fc7947 */ /* 0x000fc0000383ffff */
[----:B------:R-:W-:-:S00]  /*9b50*/  NOP ;  /* 0x0000000000007918 */ /* 0x000fc00000000000 */
        /* <DEDUP_REMOVED lines=10> */
.L_x_331:


//--------------------- .nv.global.init           --------------------------
	.section	.nv.global.init,"aw",@progbits
.nv.global.init:
	.type		$str$22,@object
	.size		$str$22,($str$23 - $str$22)
$str$22:
        /*0000*/ 	.byte	0x6b, 0x5f, 0x74, 0x69, 0x6c, 0x65, 0x5f, 0x63, 0x6f, 0x75, 0x6e, 0x74, 0x20, 0x3e, 0x3d, 0x20
        /*0010*/ 	.byte	0x31, 0x00
	.type		$str$23,@object
	.size		$str$23,(__unnamed_1 - $str$23)
$str$23:
        /*0012*/ 	.byte	0x2f, 0x74, 0x6d, 0x70, 0x2f, 0x63, 0x75, 0x74, 0x6c, 0x61, 0x73, 0x73, 0x5f, 0x73, 0x77, 0x65
        /*0022*/ 	.byte	0x65, 0x70, 0x5f, 0x73, 0x72, 0x63, 0x2f, 0x69, 0x6e, 0x63, 0x6c, 0x75, 0x64, 0x65, 0x2f, 0x63
        /*0032*/ 	.byte	0x75, 0x74, 0x6c, 0x61, 0x73, 0x73, 0x2f, 0x67, 0x65, 0x6d, 0x6d, 0x2f, 0x63, 0x6f, 0x6c, 0x6c
        /*0042*/ 	.byte	0x65, 0x63, 0x74, 0x69, 0x76, 0x65, 0x2f, 0x73, 0x6d, 0x39, 0x30, 0x5f, 0x6d, 0x6d, 0x61, 0x5f
        /*0052*/ 	.byte	0x74, 0x6d, 0x61, 0x5f, 0x67, 0x6d, 0x6d, 0x61, 0x5f, 0x73, 0x73, 0x5f, 0x77, 0x61, 0x72, 0x70
        /*0062*/ 	.byte	0x73, 0x70, 0x65, 0x63, 0x69, 0x61, 0x6c, 0x69, 0x7a, 0x65, 0x64, 0x2e, 0x68, 0x70, 0x70, 0x00
	.type		__unnamed_1,@object
	.size		__unnamed_1,(.L_0 - __unnamed_1)
__unnamed_1:
        /*0072*/ 	.byte	0x76, 0x6f, 0x69, 0x64, 0x20, 0x63, 0x75, 0x74, 0x6c, 0x61, 0x73, 0x73, 0x3a, 0x3a, 0x67, 0x65
        /* <DEDUP_REMOVED lines=171> */
        /*0b32*/ 	.byte	0x3a, 0x3a, 0x69, 0x64, 0x65, 0x6e, 0x74, 0x69, 0x74, 0x79, 0x5d, 0x00
.L_0:


//--------------------- .nv.shared._ZN7cutlass13device_kernelINS_4gemm6kernel13GemmUniversalIN4cute5tupleIJiiiiEEENS1_10collective13CollectiveMmaINS1_34MainloopSm90TmaGmmaWarpSpecializedILi5ENS5_IJNS4_1CILi1EEESB_SB_EEENS1_32KernelTmaWarpSpecializedPingpongEEENS5_IJNSA_ILi64EEENSA_ILi256EEENSA_ILi32EEEEEEaNS5_IJlSB_lEEEaSJ_NS4_8TiledMMAINS4_8MMA_AtomIJNS4_4SM904GMMA27MMA_64x256x32_S32S8S8_SS_TNEEEENS4_6LayoutISC_NS5_IJNSA_ILi0EEESR_SR_EEEEENS5_IJNS4_10UnderscoreESU_SU_EEEEENS4_13SM90_TMA_LOADENS4_14ComposedLayoutINS4_7SwizzleILi1ELi4ELi3EEENS4_18smem_ptr_flag_bitsILi8EEENSQ_INS5_IJNSA_ILi8EEESH_EEENS5_IJSH_SB_EEEEEEEvNS4_8identityESX_S17_vS18_EENS_8epilogue10collective6detail29Sm90TmaWarpSpecializedAdapterINS1B_15DefaultEpilogueIaSJ_SJ_NS1A_6thread17LinearCombinationIaLi1EiiLNS1F_9ScaleType4KindE0ELNS_15FloatRoundStyleE2EaEENS1_15EpilogueDefaultEEEEEvvEEEEvNT_6ParamsE --------------------------
	.section	.nv.shared._ZN7cutlass13device_kernelINS_4gemm6kernel13GemmUniversalIN4cute5tupleIJiiiiEEENS1_10collective13CollectiveMmaINS1_34MainloopSm90TmaGmmaWarpSpecializedILi5ENS5_IJNS4_1CILi1EEESB_SB_EEENS1_32KernelTmaWarpSpecializedPingpongEEENS5_IJNSA_ILi64EEENSA_ILi256EEENSA_ILi32EEEEEEaNS5_IJlSB_lEEEaSJ_NS4_8TiledMMAINS4_8MMA_AtomIJNS4_4SM904GMMA27MMA_64x256x32_S32S8S8_SS_TNEEEENS4_6LayoutISC_NS5_IJNSA_ILi0EEESR_SR_EEEEENS5_IJNS4_10UnderscoreESU_SU_EEEEENS4_13SM90_TMA_LOADENS4_14ComposedLayoutINS4_7SwizzleILi1ELi4ELi3EEENS4_18smem_ptr_flag_bitsILi8EEENSQ_INS5_IJNSA_ILi8EEESH_EEENS5_IJSH_SB_EEEEEEEvNS4_8identityESX_S17_vS18_EENS_8epilogue10collective6detail29Sm90TmaWarpSpecializedAdapterINS1B_15DefaultEpilogueIaSJ_SJ_NS1A_6thread17LinearCombinationIaLi1EiiLNS1F_9ScaleType4KindE0ELNS_15FloatRoundStyleE2EaEENS1_15EpilogueDefaultEEEEEvvEEEEvNT_6ParamsE,"aw",@nobits
	.sectionflags	@""
	.align	16
	.zero		1024


//--------------------- .nv.shared.reserved.0     --------------------------
	.section	.nv.shared.reserved.0,"aw",@nobits
	.weak		__nv_reservedSMEM_offset_0_alias
	.size		__nv_reservedSMEM_offset_0_alias, 0, 0
	.other		__nv_reservedSMEM_offset_0_alias,@"STO_CUDA_RESERVED_SHARED STV_DEFAULT"
__nv_reservedSMEM_offset_0_alias:
	.zero		0


//--------------------- .nv.global                --------------------------
	.section	.nv.global,"aw",@nobits
.nv.global:
	.type		_ZN39_INTERNAL_e353a39a_4_k_cu_8615a230_49194cute1_E,@object
	.size		_ZN39_INTERNAL_e353a39a_4_k_cu_8615a230_49194cute1_E,(_ZN39_INTERNAL_e353a39a_4_k_cu_8615a230_49194cuda3std3__45__cpo6cbeginE - _ZN39_INTERNAL_e353a39a_4_k_cu_8615a230_49194cute1_E)
_ZN39_INTERNAL_e353a39a_4_k_cu_8615a230_49194cute1_E:
	.zero		1
	.type		_ZN39_INTERNAL_e353a39a_4_k_cu_8615a230_49194cuda3std3__45__cpo6cbeginE,@object
	.size		_ZN39_INTERNAL_e353a39a_4_k_cu_8615a230_49194cuda3std3__45__cpo6cbeginE,(_ZN39_INTERNAL_e353a39a_4_k_cu_8615a230_49194cuda3std3__48in_placeE - _ZN39_INTERNAL_e353a39a_4_k_cu_8615a230_49194cuda3std3__45__cpo6cbeginE)
_ZN39_INTERNAL_e353a39a_4_k_cu_8615a230_49194cuda3std3__45__cpo6cbeginE:
	.zero		1
	.type		_ZN39_INTERNAL_e353a39a_4_k_cu_8615a230_49194cuda3std3__48in_placeE,@object
	.size		_ZN39_INTERNAL_e353a39a_4_k_cu_8615a230_49194cuda3std3__48in_placeE,(_ZN39_INTERNAL_e353a39a_4_k_cu_8615a230_49194cuda3std6ranges3__45__cpo9iter_moveE - _ZN39_INTERNAL_e353a39a_4_k_cu_8615a230_49194cuda3std3__48in_placeE)
_ZN39_INTERNAL_e353a39a_4_k_cu_8615a230_49194cuda3std3__48in_placeE:
	.zero		1
	.type		_ZN39_INTERNAL_e353a39a_4_k_cu_8615a230_49194cuda3std6ranges3__45__cpo9iter_moveE,@object
	.size		_ZN39_INTERNAL_e353a39a_4_k_cu_8615a230_49194cuda3std6ranges3__45__cpo9iter_moveE,(_ZN39_INTERNAL_e353a39a_4_k_cu_8615a230_49194cuda3std3__45__cpo5beginE - _ZN39_INTERNAL_e353a39a_4_k_cu_8615a230_49194cuda3std6ranges3__45__cpo9iter_moveE)
_ZN39_INTERNAL_e353a39a_4_k_cu_8615a230_49194cuda3std6ranges3__45__cpo9iter_moveE:
	.zero		1
	.type		_ZN39_INTERNAL_e353a39a_4_k_cu_8615a230_49194cuda3std3__45__cpo5beginE,@object
	.size		_ZN39_INTERNAL_e353a39a_4_k_cu_8615a230_49194cuda3std3__45__cpo5beginE,(_ZN39_INTERNAL_e353a39a_4_k_cu_8615a230_49194cuda3std3__441_GLOBAL__N__e353a39a_4_k_cu_8615a230_49196ignoreE - _ZN39_INTERNAL_e353a39a_4_k_cu_8615a230_49194cuda3std3__45__cpo5beginE)
_ZN39_INTERNAL_e353a39a_4_k_cu_8615a230_49194cuda3std3__45__cpo5beginE:
	.zero		1
	.type		_ZN39_INTERNAL_e353a39a_4_k_cu_8615a230_49194cuda3std3__441_GLOBAL__N__e353a39a_4_k_cu_8615a230_49196ignoreE,@object
	.size		_ZN39_INTERNAL_e353a39a_4_k_cu_8615a230_49194cuda3std3__441_GLOBAL__N__e353a39a_4_k_cu_8615a230_49196ignoreE,(_ZN39_INTERNAL_e353a39a_4_k_cu_8615a230_49194cute7productE - _ZN39_INTERNAL_e353a39a_4_k_cu_8615a230_49194cuda3std3__441_GLOBAL__N__e353a39a_4_k_cu_8615a230_49196ignoreE)
_ZN39_INTERNAL_e353a39a_4_k_cu_8615a230_49194cuda3std3__441_GLOBAL__N__e353a39a_4_k_cu_8615a230_49196ignoreE:
	.zero		1
	.type		_ZN39_INTERNAL_e353a39a_4_k_cu_8615a230_49194cute7productE,@object
	.size		_ZN39_INTERNAL_e353a39a_4_k_cu_8615a230_49194cute7productE,(_ZN39_INTERNAL_e353a39a_4_k_cu_8615a230_49194cuda3std3__45__cpo3endE - _ZN39_INTERNAL_e353a39a_4_k_cu_8615a230_49194cute7productE)
_ZN39_INTERNAL_e353a39a_4_k_cu_8615a230_49194cute7productE:
	.zero		1
	.type		_ZN39_INTERNAL_e353a39a_4_k_cu_8615a230_49194cuda3std3__45__cpo3endE,@object
	.size		_ZN39_INTERNAL_e353a39a_4_k_cu_8615a230_49194cuda3std3__45__cpo3endE,(_ZN39_INTERNAL_e353a39a_4_k_cu_8615a230_49194cuda3std3__419piecewise_constructE - _ZN39_INTERNAL_e353a39a_4_k_cu_8615a230_49194cuda3std3__45__cpo3endE)
_ZN39_INTERNAL_e353a39a_4_k_cu_8615a230_49194cuda3std3__45__cpo3endE:
	.zero		1
	.type		_ZN39_INTERNAL_e353a39a_4_k_cu_8615a230_49194cuda3std3__419piecewise_constructE,@object
	.size		_ZN39_INTERNAL_e353a39a_4_k_cu_8615a230_49194cuda3std3__419piecewise_constructE,(_ZN39_INTERNAL_e353a39a_4_k_cu_8615a230_49194cuda3std3__45__cpo4cendE - _ZN39_INTERNAL_e353a39a_4_k_cu_8615a230_49194cuda3std3__419piecewise_constructE)
_ZN39_INTERNAL_e353a39a_4_k_cu_8615a230_49194cuda3std3__419piecewise_constructE:
	.zero		1
	.type		_ZN39_INTERNAL_e353a39a_4_k_cu_8615a230_49194cuda3std3__45__cpo4cendE,@object
	.size		_ZN39_INTERNAL_e353a39a_4_k_cu_8615a230_49194cuda3std3__45__cpo4cendE,(_ZN39_INTERNAL_e353a39a_4_k_cu_8615a230_49194cuda3std6ranges3__45__cpo4swapE - _ZN39_INTERNAL_e353a39a_4_k_cu_8615a230_49194cuda3std3__45__cpo4cendE)
_ZN39_INTERNAL_e353a39a_4_k_cu_8615a230_49194cuda3std3__45__cpo4cendE:
	.zero		1
	.type		_ZN39_INTERNAL_e353a39a_4_k_cu_8615a230_49194cuda3std6ranges3__45__cpo4swapE,@object
	.size		_ZN39_INTERNAL_e353a39a_4_k_cu_8615a230_49194cuda3std6ranges3__45__cpo4swapE,(.L_8 - _ZN39_INTERNAL_e353a39a_4_k_cu_8615a230_49194cuda3std6ranges3__45__cpo4swapE)
_ZN39_INTERNAL_e353a39a_4_k_cu_8615a230_49194cuda3std6ranges3__45__cpo4swapE:
	.zero		1
.L_8:


//--------------------- .nv.constant0._ZN7cutlass13device_kernelINS_4gemm6kernel13GemmUniversalIN4cute5tupleIJiiiiEEENS1_10collective13CollectiveMmaINS1_34MainloopSm90TmaGmmaWarpSpecializedILi5ENS5_IJNS4_1CILi1EEESB_SB_EEENS1_32KernelTmaWarpSpecializedPingpongEEENS5_IJNSA_ILi64EEENSA_ILi256EEENSA_ILi32EEEEEEaNS5_IJlSB_lEEEaSJ_NS4_8TiledMMAINS4_8MMA_AtomIJNS4_4SM904GMMA27MMA_64x256x32_S32S8S8_SS_TNEEEENS4_6LayoutISC_NS5_IJNSA_ILi0EEESR_SR_EEEEENS5_IJNS4_10UnderscoreESU_SU_EEEEENS4_13SM90_TMA_LOADENS4_14ComposedLayoutINS4_7SwizzleILi1ELi4ELi3EEENS4_18smem_ptr_flag_bitsILi8EEENSQ_INS5_IJNSA_ILi8EEESH_EEENS5_IJSH_SB_EEEEEEEvNS4_8identityESX_S17_vS18_EENS_8epilogue10collective6detail29Sm90TmaWarpSpecializedAdapterINS1B_15DefaultEpilogueIaSJ_SJ_NS1A_6thread17LinearCombinationIaLi1EiiLNS1F_9ScaleType4KindE0ELNS_15FloatRoundStyleE2EaEENS1_15EpilogueDefaultEEEEEvvEEEEvNT_6ParamsE --------------------------
	.section	.nv.constant0._ZN7cutlass13device_kernelINS_4gemm6kernel13GemmUniversalIN4cute5tupleIJiiiiEEENS1_10collective13CollectiveMmaINS1_34MainloopSm90TmaGmmaWarpSpecializedILi5ENS5_IJNS4_1CILi1EEESB_SB_EEENS1_32KernelTmaWarpSpecializedPingpongEEENS5_IJNSA_ILi64EEENSA_ILi256EEENSA_ILi32EEEEEEaNS5_IJlSB_lEEEaSJ_NS4_8TiledMMAINS4_8MMA_AtomIJNS4_4SM904GMMA27MMA_64x256x32_S32S8S8_SS_TNEEEENS4_6LayoutISC_NS5_IJNSA_ILi0EEESR_SR_EEEEENS5_IJNS4_10UnderscoreESU_SU_EEEEENS4_13SM90_TMA_LOADENS4_14ComposedLayoutINS4_7SwizzleILi1ELi4ELi3EEENS4_18smem_ptr_flag_bitsILi8EEENSQ_INS5_IJNSA_ILi8EEESH_EEENS5_IJSH_SB_EEEEEEEvNS4_8identityESX_S17_vS18_EENS_8epilogue10collective6detail29Sm90TmaWarpSpecializedAdapterINS1B_15DefaultEpilogueIaSJ_SJ_NS1A_6thread17LinearCombinationIaLi1EiiLNS1F_9ScaleType4KindE0ELNS_15FloatRoundStyleE2EaEENS1_15EpilogueDefaultEEEEEvvEEEEvNT_6ParamsE,"a",@progbits
	.sectionflags	@""
	.align	4
.nv.constant0._ZN7cutlass13device_kernelINS_4gemm6kernel13GemmUniversalIN4cute5tupleIJiiiiEEENS1_10collective13CollectiveMmaINS1_34MainloopSm90TmaGmmaWarpSpecializedILi5ENS5_IJNS4_1CILi1EEESB_SB_EEENS1_32KernelTmaWarpSpecializedPingpongEEENS5_IJNSA_ILi64EEENSA_ILi256EEENSA_ILi32EEEEEEaNS5_IJlSB_lEEEaSJ_NS4_8TiledMMAINS4_8MMA_AtomIJNS4_4SM904GMMA27MMA_64x256x32_S32S8S8_SS_TNEEEENS4_6LayoutISC_NS5_IJNSA_ILi0EEESR_SR_EEEEENS5_IJNS4_10UnderscoreESU_SU_EEEEENS4_13SM90_TMA_LOADENS4_14ComposedLayoutINS4_7SwizzleILi1ELi4ELi3EEENS4_18smem_ptr_flag_bitsILi8EEENSQ_INS5_IJNSA_ILi8EEESH_EEENS5_IJSH_SB_EEEEEEEvNS4_8identityESX_S17_vS18_EENS_8epilogue10collective6detail29Sm90TmaWarpSpecializedAdapterINS1B_15DefaultEpilogueIaSJ_SJ_NS1A_6thread17LinearCombinationIaLi1EiiLNS1F_9ScaleType4KindE0ELNS_15FloatRoundStyleE2EaEENS1_15EpilogueDefaultEEEEEvvEEEEvNT_6ParamsE:
	.zero		1664


//--------------------- SYMBOLS --------------------------

	.type		.nv.reservedSmem.offset0,@object
	.size		.nv.reservedSmem.offset0,0x4
	.type		__assertfail,@function
